//
// Generated by NVIDIA NVVM Compiler
//
// Compiler Build ID: CL-36424714
// Cuda compilation tools, release 13.0, V13.0.88
// Based on NVVM 20.0.0
//

.version 9.0
.target sm_100
.address_size 64

	// .globl	_Z15MatrixMulKerneliiiPfS_S_
.extern .func  (.param .b32 func_retval0) vprintf
(
	.param .b64 vprintf_param_0,
	.param .b64 vprintf_param_1
)
;
// _ZZ26MatrixMulKernel_Tiling_GPTiiiPfS_S_E6A_tile has been demoted
// _ZZ26MatrixMulKernel_Tiling_GPTiiiPfS_S_E6B_tile has been demoted
.global .align 1 .b8 $str[107] = {49, 46, 32, 66, 108, 111, 99, 107, 32, 40, 37, 100, 44, 32, 37, 100, 41, 44, 32, 84, 104, 114, 101, 97, 100, 32, 40, 37, 100, 44, 32, 37, 100, 41, 58, 32, 116, 105, 108, 101, 73, 100, 120, 32, 40, 37, 100, 41, 76, 111, 97, 100, 101, 100, 32, 65, 91, 37, 100, 93, 40, 37, 46, 50, 102, 41, 32, 116, 111, 32, 65, 95, 116, 105, 108, 101, 91, 37, 100, 93, 91, 37, 100, 93, 32, 61, 32, 37, 46, 50, 102, 32, 116, 111, 32, 115, 104, 97, 114, 101, 100, 32, 109, 101, 109, 10};
.global .align 1 .b8 $str$1[67] = {49, 46, 32, 66, 108, 111, 99, 107, 32, 40, 37, 100, 44, 32, 37, 100, 41, 44, 32, 84, 104, 114, 101, 97, 100, 32, 40, 37, 100, 44, 32, 37, 100, 41, 58, 32, 76, 111, 97, 100, 101, 100, 32, 65, 95, 116, 105, 108, 101, 32, 48, 44, 32, 105, 58, 106, 40, 37, 100, 44, 32, 37, 100, 41, 46, 10};
.global .align 1 .b8 $str$2[108] = {50, 46, 32, 66, 108, 111, 99, 107, 32, 40, 37, 100, 44, 32, 37, 100, 41, 44, 32, 84, 104, 114, 101, 97, 100, 32, 40, 37, 100, 44, 32, 37, 100, 41, 58, 32, 116, 105, 108, 101, 73, 100, 120, 32, 40, 37, 100, 41, 32, 76, 111, 97, 100, 101, 100, 32, 66, 91, 37, 100, 93, 40, 37, 46, 50, 102, 41, 32, 116, 111, 32, 66, 95, 116, 105, 108, 101, 91, 37, 100, 93, 91, 37, 100, 93, 32, 61, 32, 37, 46, 50, 102, 32, 116, 111, 32, 115, 104, 97, 114, 101, 100, 32, 109, 101, 109, 10};
.global .align 1 .b8 $str$3[68] = {50, 46, 32, 66, 108, 111, 99, 107, 32, 40, 37, 100, 44, 32, 37, 100, 41, 44, 32, 84, 104, 114, 101, 97, 100, 32, 40, 37, 100, 44, 32, 37, 100, 41, 58, 32, 76, 111, 97, 100, 101, 100, 32, 66, 95, 116, 105, 108, 101, 32, 48, 44, 32, 105, 58, 106, 40, 37, 100, 44, 32, 37, 100, 41, 46, 46, 10};
.global .align 1 .b8 $str$4[98] = {51, 46, 32, 66, 108, 111, 99, 107, 32, 40, 37, 100, 44, 32, 37, 100, 41, 44, 32, 84, 104, 114, 101, 97, 100, 32, 40, 37, 100, 44, 32, 37, 100, 41, 58, 32, 97, 99, 99, 117, 32, 43, 61, 32, 65, 95, 116, 105, 108, 101, 91, 37, 100, 93, 91, 37, 100, 93, 32, 40, 37, 46, 50, 102, 41, 32, 42, 32, 66, 95, 116, 105, 108, 101, 91, 37, 100, 93, 91, 37, 100, 93, 32, 40, 37, 46, 50, 102, 41, 32, 61, 32, 37, 46, 52, 102, 10};
.global .align 1 .b8 $str$5[63] = {52, 46, 32, 66, 108, 111, 99, 107, 32, 40, 37, 100, 44, 32, 37, 100, 41, 44, 32, 84, 104, 114, 101, 97, 100, 32, 40, 37, 100, 44, 32, 37, 100, 41, 58, 67, 111, 109, 112, 117, 116, 101, 100, 32, 67, 91, 37, 100, 93, 91, 37, 100, 93, 32, 61, 32, 37, 46, 52, 102, 46, 10};

.visible .entry _Z15MatrixMulKerneliiiPfS_S_(
	.param .u32 _Z15MatrixMulKerneliiiPfS_S__param_0,
	.param .u32 _Z15MatrixMulKerneliiiPfS_S__param_1,
	.param .u32 _Z15MatrixMulKerneliiiPfS_S__param_2,
	.param .u64 .ptr .align 1 _Z15MatrixMulKerneliiiPfS_S__param_3,
	.param .u64 .ptr .align 1 _Z15MatrixMulKerneliiiPfS_S__param_4,
	.param .u64 .ptr .align 1 _Z15MatrixMulKerneliiiPfS_S__param_5
)
{
	.reg .pred 	%p<13>;
	.reg .b32 	%r<41>;
	.reg .b32 	%f<68>;
	.reg .b64 	%rd<53>;

	ld.param.u32 	%r20, [_Z15MatrixMulKerneliiiPfS_S__param_0];
	ld.param.u32 	%r18, [_Z15MatrixMulKerneliiiPfS_S__param_1];
	ld.param.u32 	%r19, [_Z15MatrixMulKerneliiiPfS_S__param_2];
	ld.param.u64 	%rd7, [_Z15MatrixMulKerneliiiPfS_S__param_3];
	ld.param.u64 	%rd8, [_Z15MatrixMulKerneliiiPfS_S__param_4];
	ld.param.u64 	%rd6, [_Z15MatrixMulKerneliiiPfS_S__param_5];
	cvta.to.global.u64 	%rd1, %rd8;
	cvta.to.global.u64 	%rd2, %rd7;
	mov.u32 	%r21, %ctaid.y;
	mov.u32 	%r22, %ntid.y;
	mov.u32 	%r23, %tid.y;
	mad.lo.s32 	%r1, %r21, %r22, %r23;
	mov.u32 	%r24, %ctaid.x;
	mov.u32 	%r25, %ntid.x;
	mov.u32 	%r26, %tid.x;
	mad.lo.s32 	%r2, %r24, %r25, %r26;
	setp.ge.s32 	%p1, %r1, %r20;
	setp.ge.s32 	%p2, %r2, %r19;
	or.pred  	%p3, %p1, %p2;
	@%p3 bra 	$L__BB0_14;
	setp.lt.s32 	%p4, %r18, 1;
	mov.f32 	%f67, 0f00000000;
	@%p4 bra 	$L__BB0_13;
	mul.lo.s32 	%r3, %r18, %r1;
	and.b32  	%r4, %r18, 7;
	setp.lt.u32 	%p5, %r18, 8;
	mov.f32 	%f67, 0f00000000;
	mov.b32 	%r39, 0;
	@%p5 bra 	$L__BB0_5;
	and.b32  	%r39, %r18, 2147483640;
	neg.s32 	%r37, %r39;
	shl.b32 	%r7, %r19, 3;
	mul.wide.u32 	%rd9, %r3, 4;
	add.s64 	%rd10, %rd9, %rd2;
	add.s64 	%rd52, %rd10, 16;
	mov.f32 	%f67, 0f00000000;
	mul.wide.s32 	%rd13, %r19, 4;
	mov.u32 	%r36, %r2;
$L__BB0_4:
	.pragma "nounroll";
	ld.global.f32 	%f17, [%rd52+-16];
	mul.wide.s32 	%rd11, %r36, 4;
	add.s64 	%rd12, %rd1, %rd11;
	ld.global.f32 	%f18, [%rd12];
	fma.rn.f32 	%f19, %f17, %f18, %f67;
	ld.global.f32 	%f20, [%rd52+-12];
	add.s64 	%rd14, %rd12, %rd13;
	ld.global.f32 	%f21, [%rd14];
	fma.rn.f32 	%f22, %f20, %f21, %f19;
	ld.global.f32 	%f23, [%rd52+-8];
	add.s64 	%rd15, %rd14, %rd13;
	ld.global.f32 	%f24, [%rd15];
	fma.rn.f32 	%f25, %f23, %f24, %f22;
	ld.global.f32 	%f26, [%rd52+-4];
	add.s64 	%rd16, %rd15, %rd13;
	ld.global.f32 	%f27, [%rd16];
	fma.rn.f32 	%f28, %f26, %f27, %f25;
	ld.global.f32 	%f29, [%rd52];
	add.s64 	%rd17, %rd16, %rd13;
	ld.global.f32 	%f30, [%rd17];
	fma.rn.f32 	%f31, %f29, %f30, %f28;
	ld.global.f32 	%f32, [%rd52+4];
	add.s64 	%rd18, %rd17, %rd13;
	ld.global.f32 	%f33, [%rd18];
	fma.rn.f32 	%f34, %f32, %f33, %f31;
	ld.global.f32 	%f35, [%rd52+8];
	add.s64 	%rd19, %rd18, %rd13;
	ld.global.f32 	%f36, [%rd19];
	fma.rn.f32 	%f37, %f35, %f36, %f34;
	ld.global.f32 	%f38, [%rd52+12];
	add.s64 	%rd20, %rd19, %rd13;
	ld.global.f32 	%f39, [%rd20];
	fma.rn.f32 	%f67, %f38, %f39, %f37;
	add.s32 	%r37, %r37, 8;
	add.s32 	%r36, %r36, %r7;
	add.s64 	%rd52, %rd52, 32;
	setp.ne.s32 	%p6, %r37, 0;
	@%p6 bra 	$L__BB0_4;
$L__BB0_5:
	setp.eq.s32 	%p7, %r4, 0;
	@%p7 bra 	$L__BB0_13;
	and.b32  	%r13, %r18, 3;
	setp.lt.u32 	%p8, %r4, 4;
	@%p8 bra 	$L__BB0_8;
	add.s32 	%r28, %r39, %r3;
	mul.wide.u32 	%rd21, %r28, 4;
	add.s64 	%rd22, %rd2, %rd21;
	ld.global.f32 	%f41, [%rd22];
	mad.lo.s32 	%r29, %r39, %r19, %r2;
	mul.wide.s32 	%rd23, %r29, 4;
	add.s64 	%rd24, %rd1, %rd23;
	ld.global.f32 	%f42, [%rd24];
	fma.rn.f32 	%f43, %f41, %f42, %f67;
	cvt.u64.u32 	%rd25, %r3;
	cvt.u64.u32 	%rd26, %r39;
	add.s64 	%rd27, %rd26, %rd25;
	shl.b64 	%rd28, %rd27, 2;
	add.s64 	%rd29, %rd2, %rd28;
	ld.global.f32 	%f44, [%rd29+4];
	mul.wide.s32 	%rd30, %r19, 4;
	add.s64 	%rd31, %rd24, %rd30;
	ld.global.f32 	%f45, [%rd31];
	fma.rn.f32 	%f46, %f44, %f45, %f43;
	ld.global.f32 	%f47, [%rd29+8];
	add.s64 	%rd32, %rd31, %rd30;
	ld.global.f32 	%f48, [%rd32];
	fma.rn.f32 	%f49, %f47, %f48, %f46;
	ld.global.f32 	%f50, [%rd29+12];
	add.s64 	%rd33, %rd32, %rd30;
	ld.global.f32 	%f51, [%rd33];
	fma.rn.f32 	%f67, %f50, %f51, %f49;
	add.s32 	%r39, %r39, 4;
$L__BB0_8:
	setp.eq.s32 	%p9, %r13, 0;
	@%p9 bra 	$L__BB0_13;
	setp.eq.s32 	%p10, %r13, 1;
	@%p10 bra 	$L__BB0_11;
	add.s32 	%r30, %r39, %r3;
	mul.wide.u32 	%rd34, %r30, 4;
	add.s64 	%rd35, %rd2, %rd34;
	ld.global.f32 	%f53, [%rd35];
	mad.lo.s32 	%r31, %r39, %r19, %r2;
	mul.wide.s32 	%rd36, %r31, 4;
	add.s64 	%rd37, %rd1, %rd36;
	ld.global.f32 	%f54, [%rd37];
	fma.rn.f32 	%f55, %f53, %f54, %f67;
	cvt.u64.u32 	%rd38, %r3;
	cvt.u64.u32 	%rd39, %r39;
	add.s64 	%rd40, %rd39, %rd38;
	shl.b64 	%rd41, %rd40, 2;
	add.s64 	%rd42, %rd2, %rd41;
	ld.global.f32 	%f56, [%rd42+4];
	mul.wide.s32 	%rd43, %r19, 4;
	add.s64 	%rd44, %rd37, %rd43;
	ld.global.f32 	%f57, [%rd44];
	fma.rn.f32 	%f67, %f56, %f57, %f55;
	add.s32 	%r39, %r39, 2;
$L__BB0_11:
	and.b32  	%r32, %r18, 1;
	setp.eq.b32 	%p11, %r32, 1;
	not.pred 	%p12, %p11;
	@%p12 bra 	$L__BB0_13;
	add.s32 	%r33, %r39, %r3;
	mul.wide.u32 	%rd45, %r33, 4;
	add.s64 	%rd46, %rd2, %rd45;
	ld.global.f32 	%f58, [%rd46];
	mad.lo.s32 	%r34, %r39, %r19, %r2;
	mul.wide.s32 	%rd47, %r34, 4;
	add.s64 	%rd48, %rd1, %rd47;
	ld.global.f32 	%f59, [%rd48];
	fma.rn.f32 	%f67, %f58, %f59, %f67;
$L__BB0_13:
	mad.lo.s32 	%r35, %r19, %r1, %r2;
	cvta.to.global.u64 	%rd49, %rd6;
	mul.wide.s32 	%rd50, %r35, 4;
	add.s64 	%rd51, %rd49, %rd50;
	st.global.f32 	[%rd51], %f67;
$L__BB0_14:
	ret;

}
	// .globl	_Z26MatrixMulKernel_Tiling_GPTiiiPfS_S_
.visible .entry _Z26MatrixMulKernel_Tiling_GPTiiiPfS_S_(
	.param .u32 _Z26MatrixMulKernel_Tiling_GPTiiiPfS_S__param_0,
	.param .u32 _Z26MatrixMulKernel_Tiling_GPTiiiPfS_S__param_1,
	.param .u32 _Z26MatrixMulKernel_Tiling_GPTiiiPfS_S__param_2,
	.param .u64 .ptr .align 1 _Z26MatrixMulKernel_Tiling_GPTiiiPfS_S__param_3,
	.param .u64 .ptr .align 1 _Z26MatrixMulKernel_Tiling_GPTiiiPfS_S__param_4,
	.param .u64 .ptr .align 1 _Z26MatrixMulKernel_Tiling_GPTiiiPfS_S__param_5
)
{
	.local .align 8 .b8 	__local_depot1[56];
	.reg .b64 	%SP;
	.reg .b64 	%SPL;
	.reg .pred 	%p<17>;
	.reg .b32 	%r<107>;
	.reg .b32 	%f<40>;
	.reg .b64 	%rd<46>;
	.reg .b64 	%fd<25>;
	// demoted variable
	.shared .align 4 .b8 _ZZ26MatrixMulKernel_Tiling_GPTiiiPfS_S_E6A_tile[16];
	// demoted variable
	.shared .align 4 .b8 _ZZ26MatrixMulKernel_Tiling_GPTiiiPfS_S_E6B_tile[16];
	mov.u64 	%SPL, __local_depot1;
	cvta.local.u64 	%SP, %SPL;
	ld.param.u32 	%r38, [_Z26MatrixMulKernel_Tiling_GPTiiiPfS_S__param_0];
	ld.param.u32 	%r39, [_Z26MatrixMulKernel_Tiling_GPTiiiPfS_S__param_1];
	ld.param.u32 	%r40, [_Z26MatrixMulKernel_Tiling_GPTiiiPfS_S__param_2];
	ld.param.u64 	%rd4, [_Z26MatrixMulKernel_Tiling_GPTiiiPfS_S__param_4];
	add.u64 	%rd6, %SP, 0;
	add.u64 	%rd1, %SPL, 0;
	mov.u32 	%r1, %ctaid.x;
	mov.u32 	%r2, %ctaid.y;
	mov.u32 	%r3, %tid.x;
	mov.u32 	%r4, %tid.y;
	mov.u32 	%r5, %ntid.y;
	mad.lo.s32 	%r6, %r2, %r5, %r4;
	mov.u32 	%r7, %ntid.x;
	mad.lo.s32 	%r8, %r1, %r7, %r3;
	setp.gt.u32 	%p1, %r7, %r40;
	mov.f32 	%f38, 0f00000000;
	@%p1 bra 	$L__BB1_16;
	shl.b32 	%r42, %r4, 3;
	mov.u32 	%r43, _ZZ26MatrixMulKernel_Tiling_GPTiiiPfS_S_E6A_tile;
	add.s32 	%r9, %r43, %r42;
	mad.lo.s32 	%r10, %r39, %r6, %r3;
	mov.u32 	%r44, _ZZ26MatrixMulKernel_Tiling_GPTiiiPfS_S_E6B_tile;
	add.s32 	%r45, %r44, %r42;
	shl.b32 	%r46, %r3, 2;
	add.s32 	%r11, %r45, %r46;
	and.b32  	%r12, %r7, 3;
	div.u32 	%r47, %r40, %r7;
	max.u32 	%r13, %r47, 1;
	cvta.to.global.u64 	%rd2, %rd4;
	mov.f32 	%f38, 0f00000000;
	mov.b32 	%r102, 0;
	mov.u64 	%rd13, $str;
	mov.u64 	%rd21, $str$2;
	mov.u64 	%rd27, $str$4;
$L__BB1_2:
	shl.b32 	%r48, %r3, 2;
	add.s32 	%r15, %r9, %r48;
	setp.ge.s32 	%p2, %r6, %r38;
	shl.b32 	%r16, %r102, 1;
	add.s32 	%r49, %r16, %r3;
	setp.ge.u32 	%p3, %r49, %r39;
	or.pred  	%p4, %p2, %p3;
	@%p4 bra 	$L__BB1_4;
	ld.param.u64 	%rd44, [_Z26MatrixMulKernel_Tiling_GPTiiiPfS_S__param_3];
	mad.lo.s32 	%r54, %r102, %r7, %r10;
	cvta.to.global.u64 	%rd10, %rd44;
	mul.wide.u32 	%rd11, %r54, 4;
	add.s64 	%rd12, %rd10, %rd11;
	ld.global.f32 	%f13, [%rd12];
	st.shared.f32 	[%r15], %f13;
	cvt.f64.f32 	%fd1, %f13;
	st.local.v2.u32 	[%rd1], {%r1, %r2};
	st.local.v2.u32 	[%rd1+8], {%r4, %r3};
	st.local.v2.u32 	[%rd1+16], {%r102, %r54};
	st.local.f64 	[%rd1+24], %fd1;
	st.local.v2.u32 	[%rd1+32], {%r4, %r3};
	st.local.f64 	[%rd1+40], %fd1;
	cvta.global.u64 	%rd14, %rd13;
	{ // callseq 1, 0
	.param .b64 param0;
	st.param.b64 	[param0], %rd14;
	.param .b64 param1;
	st.param.b64 	[param1], %rd6;
	.param .b32 retval0;
	call.uni (retval0), 
	vprintf, 
	(
	param0, 
	param1
	);
	ld.param.b32 	%r55, [retval0];
	} // callseq 1
	bra.uni 	$L__BB1_5;
$L__BB1_4:
	mov.b32 	%r51, 0;
	st.shared.u32 	[%r15], %r51;
	st.local.v2.u32 	[%rd1], {%r1, %r2};
	st.local.v2.u32 	[%rd1+8], {%r4, %r3};
	st.local.v2.u32 	[%rd1+16], {%r6, %r8};
	mov.u64 	%rd7, $str$1;
	cvta.global.u64 	%rd8, %rd7;
	add.u64 	%rd9, %SP, 0;
	{ // callseq 0, 0
	.param .b64 param0;
	st.param.b64 	[param0], %rd8;
	.param .b64 param1;
	st.param.b64 	[param1], %rd9;
	.param .b32 retval0;
	call.uni (retval0), 
	vprintf, 
	(
	param0, 
	param1
	);
	ld.param.b32 	%r52, [retval0];
	} // callseq 0
$L__BB1_5:
	setp.ge.s32 	%p5, %r8, %r40;
	add.s32 	%r57, %r16, %r4;
	setp.ge.u32 	%p6, %r57, %r39;
	or.pred  	%p7, %p5, %p6;
	@%p7 bra 	$L__BB1_7;
	mad.lo.s32 	%r62, %r102, %r5, %r4;
	mad.lo.s32 	%r63, %r62, %r40, %r8;
	mul.wide.u32 	%rd19, %r63, 4;
	add.s64 	%rd20, %rd2, %rd19;
	ld.global.f32 	%f14, [%rd20];
	st.shared.f32 	[%r11], %f14;
	cvt.f64.f32 	%fd2, %f14;
	st.local.v2.u32 	[%rd1], {%r1, %r2};
	st.local.v2.u32 	[%rd1+8], {%r4, %r3};
	st.local.v2.u32 	[%rd1+16], {%r102, %r63};
	st.local.f64 	[%rd1+24], %fd2;
	st.local.v2.u32 	[%rd1+32], {%r4, %r3};
	st.local.f64 	[%rd1+40], %fd2;
	cvta.global.u64 	%rd22, %rd21;
	{ // callseq 3, 0
	.param .b64 param0;
	st.param.b64 	[param0], %rd22;
	.param .b64 param1;
	st.param.b64 	[param1], %rd6;
	.param .b32 retval0;
	call.uni (retval0), 
	vprintf, 
	(
	param0, 
	param1
	);
	ld.param.b32 	%r64, [retval0];
	} // callseq 3
	bra.uni 	$L__BB1_8;
$L__BB1_7:
	mov.b32 	%r59, 0;
	st.shared.u32 	[%r11], %r59;
	st.local.v2.u32 	[%rd1], {%r1, %r2};
	st.local.v2.u32 	[%rd1+8], {%r4, %r3};
	st.local.v2.u32 	[%rd1+16], {%r6, %r8};
	mov.u64 	%rd16, $str$3;
	cvta.global.u64 	%rd17, %rd16;
	add.u64 	%rd18, %SP, 0;
	{ // callseq 2, 0
	.param .b64 param0;
	st.param.b64 	[param0], %rd17;
	.param .b64 param1;
	st.param.b64 	[param1], %rd18;
	.param .b32 retval0;
	call.uni (retval0), 
	vprintf, 
	(
	param0, 
	param1
	);
	ld.param.b32 	%r60, [retval0];
	} // callseq 2
$L__BB1_8:
	setp.lt.u32 	%p8, %r7, 4;
	bar.sync 	0;
	mov.b32 	%r106, 0;
	@%p8 bra 	$L__BB1_11;
	shl.b32 	%r68, %r4, 3;
	mov.u32 	%r69, _ZZ26MatrixMulKernel_Tiling_GPTiiiPfS_S_E6A_tile;
	add.s32 	%r70, %r68, %r69;
	add.s32 	%r104, %r70, 8;
	mov.u32 	%r72, _ZZ26MatrixMulKernel_Tiling_GPTiiiPfS_S_E6B_tile;
	add.s32 	%r73, %r48, %r72;
	add.s32 	%r103, %r73, 16;
	mov.b32 	%r105, 0;
$L__BB1_10:
	ld.shared.f32 	%f16, [%r104+-8];
	ld.shared.f32 	%f17, [%r103+-16];
	fma.rn.f32 	%f18, %f16, %f17, %f38;
	cvt.f64.f32 	%fd3, %f16;
	cvt.f64.f32 	%fd4, %f17;
	cvt.f64.f32 	%fd5, %f18;
	st.local.v2.u32 	[%rd1], {%r1, %r2};
	st.local.v2.u32 	[%rd1+8], {%r4, %r3};
	st.local.v2.u32 	[%rd1+16], {%r4, %r105};
	st.local.f64 	[%rd1+24], %fd3;
	st.local.v2.u32 	[%rd1+32], {%r105, %r3};
	st.local.f64 	[%rd1+40], %fd4;
	st.local.f64 	[%rd1+48], %fd5;
	mov.u64 	%rd24, $str$4;
	cvta.global.u64 	%rd25, %rd24;
	add.u64 	%rd26, %SP, 0;
	{ // callseq 4, 0
	.param .b64 param0;
	st.param.b64 	[param0], %rd25;
	.param .b64 param1;
	st.param.b64 	[param1], %rd26;
	.param .b32 retval0;
	call.uni (retval0), 
	vprintf, 
	(
	param0, 
	param1
	);
	ld.param.b32 	%r74, [retval0];
	} // callseq 4
	ld.shared.f32 	%f19, [%r104+-4];
	ld.shared.f32 	%f20, [%r103+-8];
	fma.rn.f32 	%f21, %f19, %f20, %f18;
	cvt.f64.f32 	%fd6, %f19;
	cvt.f64.f32 	%fd7, %f20;
	cvt.f64.f32 	%fd8, %f21;
	st.local.v2.u32 	[%rd1], {%r1, %r2};
	st.local.v2.u32 	[%rd1+8], {%r4, %r3};
	add.s32 	%r76, %r105, 1;
	st.local.v2.u32 	[%rd1+16], {%r4, %r76};
	st.local.f64 	[%rd1+24], %fd6;
	st.local.v2.u32 	[%rd1+32], {%r76, %r3};
	st.local.f64 	[%rd1+40], %fd7;
	st.local.f64 	[%rd1+48], %fd8;
	{ // callseq 5, 0
	.param .b64 param0;
	st.param.b64 	[param0], %rd25;
	.param .b64 param1;
	st.param.b64 	[param1], %rd26;
	.param .b32 retval0;
	call.uni (retval0), 
	vprintf, 
	(
	param0, 
	param1
	);
	ld.param.b32 	%r77, [retval0];
	} // callseq 5
	ld.shared.f32 	%f22, [%r104];
	ld.shared.f32 	%f23, [%r103];
	fma.rn.f32 	%f24, %f22, %f23, %f21;
	cvt.f64.f32 	%fd9, %f22;
	cvt.f64.f32 	%fd10, %f23;
	cvt.f64.f32 	%fd11, %f24;
	st.local.v2.u32 	[%rd1], {%r1, %r2};
	st.local.v2.u32 	[%rd1+8], {%r4, %r3};
	add.s32 	%r79, %r105, 2;
	st.local.v2.u32 	[%rd1+16], {%r4, %r79};
	st.local.f64 	[%rd1+24], %fd9;
	st.local.v2.u32 	[%rd1+32], {%r79, %r3};
	st.local.f64 	[%rd1+40], %fd10;
	st.local.f64 	[%rd1+48], %fd11;
	{ // callseq 6, 0
	.param .b64 param0;
	st.param.b64 	[param0], %rd25;
	.param .b64 param1;
	st.param.b64 	[param1], %rd26;
	.param .b32 retval0;
	call.uni (retval0), 
	vprintf, 
	(
	param0, 
	param1
	);
	ld.param.b32 	%r80, [retval0];
	} // callseq 6
	ld.shared.f32 	%f25, [%r104+4];
	ld.shared.f32 	%f26, [%r103+8];
	fma.rn.f32 	%f38, %f25, %f26, %f24;
	cvt.f64.f32 	%fd12, %f25;
	cvt.f64.f32 	%fd13, %f26;
	cvt.f64.f32 	%fd14, %f38;
	st.local.v2.u32 	[%rd1], {%r1, %r2};
	st.local.v2.u32 	[%rd1+8], {%r4, %r3};
	add.s32 	%r82, %r105, 3;
	st.local.v2.u32 	[%rd1+16], {%r4, %r82};
	st.local.f64 	[%rd1+24], %fd12;
	st.local.v2.u32 	[%rd1+32], {%r82, %r3};
	st.local.f64 	[%rd1+40], %fd13;
	st.local.f64 	[%rd1+48], %fd14;
	{ // callseq 7, 0
	.param .b64 param0;
	st.param.b64 	[param0], %rd25;
	.param .b64 param1;
	st.param.b64 	[param1], %rd26;
	.param .b32 retval0;
	call.uni (retval0), 
	vprintf, 
	(
	param0, 
	param1
	);
	ld.param.b32 	%r83, [retval0];
	} // callseq 7
	add.s32 	%r104, %r104, 16;
	add.s32 	%r103, %r103, 32;
	add.s32 	%r105, %r105, 4;
	and.b32  	%r106, %r7, 2044;
	setp.ne.s32 	%p9, %r105, %r106;
	@%p9 bra 	$L__BB1_10;
$L__BB1_11:
	setp.eq.s32 	%p10, %r12, 0;
	@%p10 bra 	$L__BB1_15;
	setp.eq.s32 	%p11, %r12, 1;
	shl.b32 	%r85, %r106, 2;
	add.s32 	%r27, %r9, %r85;
	ld.shared.f32 	%f27, [%r27];
	shl.b32 	%r86, %r3, 2;
	mov.u32 	%r87, _ZZ26MatrixMulKernel_Tiling_GPTiiiPfS_S_E6B_tile;
	add.s32 	%r88, %r87, %r86;
	shl.b32 	%r89, %r106, 3;
	add.s32 	%r28, %r88, %r89;
	ld.shared.f32 	%f28, [%r28];
	fma.rn.f32 	%f38, %f27, %f28, %f38;
	cvt.f64.f32 	%fd15, %f27;
	cvt.f64.f32 	%fd16, %f28;
	cvt.f64.f32 	%fd17, %f38;
	st.local.v2.u32 	[%rd1], {%r1, %r2};
	st.local.v2.u32 	[%rd1+8], {%r4, %r3};
	st.local.v2.u32 	[%rd1+16], {%r4, %r106};
	st.local.f64 	[%rd1+24], %fd15;
	st.local.v2.u32 	[%rd1+32], {%r106, %r3};
	st.local.f64 	[%rd1+40], %fd16;
	st.local.f64 	[%rd1+48], %fd17;
	cvta.global.u64 	%rd28, %rd27;
	add.u64 	%rd29, %SP, 0;
	{ // callseq 8, 0
	.param .b64 param0;
	st.param.b64 	[param0], %rd28;
	.param .b64 param1;
	st.param.b64 	[param1], %rd29;
	.param .b32 retval0;
	call.uni (retval0), 
	vprintf, 
	(
	param0, 
	param1
	);
	ld.param.b32 	%r90, [retval0];
	} // callseq 8
	@%p11 bra 	$L__BB1_15;
	setp.eq.s32 	%p12, %r12, 2;
	add.s32 	%r92, %r106, 1;
	ld.shared.f32 	%f29, [%r27+4];
	ld.shared.f32 	%f30, [%r28+8];
	fma.rn.f32 	%f38, %f29, %f30, %f38;
	cvt.f64.f32 	%fd18, %f29;
	cvt.f64.f32 	%fd19, %f30;
	cvt.f64.f32 	%fd20, %f38;
	st.local.v2.u32 	[%rd1], {%r1, %r2};
	st.local.v2.u32 	[%rd1+8], {%r4, %r3};
	st.local.v2.u32 	[%rd1+16], {%r4, %r92};
	st.local.f64 	[%rd1+24], %fd18;
	st.local.v2.u32 	[%rd1+32], {%r92, %r3};
	st.local.f64 	[%rd1+40], %fd19;
	st.local.f64 	[%rd1+48], %fd20;
	mov.u64 	%rd30, $str$4;
	cvta.global.u64 	%rd31, %rd30;
	add.u64 	%rd32, %SP, 0;
	{ // callseq 9, 0
	.param .b64 param0;
	st.param.b64 	[param0], %rd31;
	.param .b64 param1;
	st.param.b64 	[param1], %rd32;
	.param .b32 retval0;
	call.uni (retval0), 
	vprintf, 
	(
	param0, 
	param1
	);
	ld.param.b32 	%r93, [retval0];
	} // callseq 9
	@%p12 bra 	$L__BB1_15;
	add.s32 	%r95, %r106, 2;
	ld.shared.f32 	%f31, [%r27+8];
	ld.shared.f32 	%f32, [%r28+16];
	fma.rn.f32 	%f38, %f31, %f32, %f38;
	cvt.f64.f32 	%fd21, %f31;
	cvt.f64.f32 	%fd22, %f32;
	cvt.f64.f32 	%fd23, %f38;
	st.local.v2.u32 	[%rd1], {%r1, %r2};
	st.local.v2.u32 	[%rd1+8], {%r4, %r3};
	st.local.v2.u32 	[%rd1+16], {%r4, %r95};
	st.local.f64 	[%rd1+24], %fd21;
	st.local.v2.u32 	[%rd1+32], {%r95, %r3};
	st.local.f64 	[%rd1+40], %fd22;
	st.local.f64 	[%rd1+48], %fd23;
	cvta.global.u64 	%rd34, %rd30;
	add.u64 	%rd35, %SP, 0;
	{ // callseq 10, 0
	.param .b64 param0;
	st.param.b64 	[param0], %rd34;
	.param .b64 param1;
	st.param.b64 	[param1], %rd35;
	.param .b32 retval0;
	call.uni (retval0), 
	vprintf, 
	(
	param0, 
	param1
	);
	ld.param.b32 	%r96, [retval0];
	} // callseq 10
$L__BB1_15:
	bar.sync 	0;
	add.s32 	%r102, %r102, 1;
	setp.ne.s32 	%p13, %r102, %r13;
	@%p13 bra 	$L__BB1_2;
$L__BB1_16:
	setp.ge.s32 	%p14, %r6, %r38;
	setp.ge.s32 	%p15, %r8, %r40;
	or.pred  	%p16, %p14, %p15;
	@%p16 bra 	$L__BB1_18;
	ld.param.u64 	%rd45, [_Z26MatrixMulKernel_Tiling_GPTiiiPfS_S__param_5];
	cvta.to.global.u64 	%rd36, %rd45;
	mad.lo.s32 	%r98, %r40, %r6, %r8;
	mul.wide.s32 	%rd37, %r98, 4;
	add.s64 	%rd38, %rd36, %rd37;
	st.global.f32 	[%rd38], %f38;
	mad.lo.s32 	%r99, %r39, %r6, %r8;
	mul.wide.s32 	%rd39, %r99, 4;
	add.s64 	%rd40, %rd36, %rd39;
	ld.global.f32 	%f33, [%rd40];
	cvt.f64.f32 	%fd24, %f33;
	st.local.v2.u32 	[%rd1], {%r1, %r2};
	st.local.v2.u32 	[%rd1+8], {%r4, %r3};
	st.local.v2.u32 	[%rd1+16], {%r6, %r8};
	st.local.f64 	[%rd1+24], %fd24;
	mov.u64 	%rd41, $str$5;
	cvta.global.u64 	%rd42, %rd41;
	add.u64 	%rd43, %SP, 0;
	{ // callseq 11, 0
	.param .b64 param0;
	st.param.b64 	[param0], %rd42;
	.param .b64 param1;
	st.param.b64 	[param1], %rd43;
	.param .b32 retval0;
	call.uni (retval0), 
	vprintf, 
	(
	param0, 
	param1
	);
	ld.param.b32 	%r100, [retval0];
	} // callseq 11
$L__BB1_18:
	ret;

}


// ===== COMPILED SASS (sm_100) =====

	.target	sm_100

	.elftype	@"ET_EXEC"


//--------------------- .note.nv.tkinfo           --------------------------
	.section	.note.nv.tkinfo,"",@"SHT_NOTE"
	.sectionflags	@"SHF_NOTE_NV_TKINFO"
	.tkinfo
        /*0018*/ 	.word	0x00000002
        /*0030*/ 	.string	""
        /*0030*/ 	.string	"ptxas"
        /*0030*/ 	.string	"Cuda compilation tools, release 13.0, V13.0.88"
        /*0030*/ 	.string	"Build cuda_13.0.r13.0/compiler.36424714_0"
        /*0030*/ 	.string	"-arch sm_100 -m 64 "



//--------------------- .note.nv.cuinfo           --------------------------
	.section	.note.nv.cuinfo,"",@"SHT_NOTE"
	.sectionflags	@"SHF_NOTE_NV_CUINFO"
        /*0018*/ 	.short	0x0002
        /*001a*/ 	.short	0x0064
        /*001c*/ 	.short	0x0082
	.zero		2


//--------------------- .nv.info                  --------------------------
	.section	.nv.info,"",@"SHT_CUDA_INFO"
	.align	4


	//----- nvinfo : EIATTR_REGCOUNT
	.align		4
        /*0000*/ 	.byte	0x04, 0x2f
        /*0002*/ 	.short	(.L_7 - .L_6)
	.align		4
.L_6:
        /*0004*/ 	.word	index@(_Z15MatrixMulKerneliiiPfS_S_)
        /*0008*/ 	.word	0x00000020


	//----- nvinfo : EIATTR_FRAME_SIZE
	.align		4
.L_7:
        /*000c*/ 	.byte	0x04, 0x11
        /*000e*/ 	.short	(.L_9 - .L_8)
	.align		4
.L_8:
        /*0010*/ 	.word	index@(_Z15MatrixMulKerneliiiPfS_S_)
        /*0014*/ 	.word	0x00000000


	//----- nvinfo : EIATTR_REGCOUNT
	.align		4
.L_9:
        /*0018*/ 	.byte	0x04, 0x2f
        /*001a*/ 	.short	(.L_11 - .L_10)
	.align		4
.L_10:
        /*001c*/ 	.word	index@(_Z26MatrixMulKernel_Tiling_GPTiiiPfS_S_)
        /*0020*/ 	.word	0x0000001e


	//----- nvinfo : EIATTR_FRAME_SIZE
	.align		4
.L_11:
        /*0024*/ 	.byte	0x04, 0x11
        /*0026*/ 	.short	(.L_13 - .L_12)
	.align		4
.L_12:
        /*0028*/ 	.word	index@(_Z26MatrixMulKernel_Tiling_GPTiiiPfS_S_)
        /*002c*/ 	.word	0x00000038


	//----- nvinfo : EIATTR_MIN_STACK_SIZE
	.align		4
.L_13:
        /*0030*/ 	.byte	0x04, 0x12
        /*0032*/ 	.short	(.L_15 - .L_14)
	.align		4
.L_14:
        /*0034*/ 	.word	index@(_Z26MatrixMulKernel_Tiling_GPTiiiPfS_S_)
        /*0038*/ 	.word	0x00000038


	//----- nvinfo : EIATTR_MIN_STACK_SIZE
	.align		4
.L_15:
        /*003c*/ 	.byte	0x04, 0x12
        /*003e*/ 	.short	(.L_17 - .L_16)
	.align		4
.L_16:
        /*0040*/ 	.word	index@(_Z15MatrixMulKerneliiiPfS_S_)
        /*0044*/ 	.word	0x00000000
.L_17:


//--------------------- .nv.compat                --------------------------
	.section	.nv.compat,"",@"SHT_CUDA_COMPAT_INFO"
	.align	4
        /*0000*/ 	.byte	0x02, 0x09, 0x00, 0x00, 0x02, 0x02, 0x01, 0x00, 0x02, 0x05, 0x05, 0x00, 0x03, 0x07, 0x01, 0x01
        /*0010*/ 	.byte	0x02, 0x03, 0x00, 0x00, 0x02, 0x06, 0x01, 0x00, 0x04, 0x0b, 0x08, 0x00, 0x09, 0x00, 0x00, 0x00
        /*0020*/ 	.byte	0x00, 0x00, 0x00, 0x00


//--------------------- .nv.info._Z26MatrixMulKernel_Tiling_GPTiiiPfS_S_ --------------------------
	.section	.nv.info._Z26MatrixMulKernel_Tiling_GPTiiiPfS_S_,"",@"SHT_CUDA_INFO"
	.sectionflags	@""
	.align	4


	//----- nvinfo : EIATTR_CUDA_API_VERSION
	.align		4
        /*0000*/ 	.byte	0x04, 0x37
        /*0002*/ 	.short	(.L_19 - .L_18)
.L_18:
        /*0004*/ 	.word	0x00000082


	//----- nvinfo : EIATTR_KPARAM_INFO
	.align		4
.L_19:
        /*0008*/ 	.byte	0x04, 0x17
        /*000a*/ 	.short	(.L_21 - .L_20)
.L_20:
        /*000c*/ 	.word	0x00000000
        /*0010*/ 	.short	0x0005
        /*0012*/ 	.short	0x0020
        /*0014*/ 	.byte	0x00, 0xf5, 0x21, 0x00


	//----- nvinfo : EIATTR_KPARAM_INFO
	.align		4
.L_21:
        /*0018*/ 	.byte	0x04, 0x17
        /*001a*/ 	.short	(.L_23 - .L_22)
.L_22:
        /*001c*/ 	.word	0x00000000
        /*0020*/ 	.short	0x0004
        /*0022*/ 	.short	0x0018
        /*0024*/ 	.byte	0x00, 0xf5, 0x21, 0x00


	//----- nvinfo : EIATTR_KPARAM_INFO
	.align		4
.L_23:
        /*0028*/ 	.byte	0x04, 0x17
        /*002a*/ 	.short	(.L_25 - .L_24)
.L_24:
        /*002c*/ 	.word	0x00000000
        /*0030*/ 	.short	0x0003
        /*0032*/ 	.short	0x0010
        /*0034*/ 	.byte	0x00, 0xf5, 0x21, 0x00


	//----- nvinfo : EIATTR_KPARAM_INFO
	.align		4
.L_25:
        /*0038*/ 	.byte	0x04, 0x17
        /*003a*/ 	.short	(.L_27 - .L_26)
.L_26:
        /*003c*/ 	.word	0x00000000
        /*0040*/ 	.short	0x0002
        /*0042*/ 	.short	0x0008
        /*0044*/ 	.byte	0x00, 0xf0, 0x11, 0x00


	//----- nvinfo : EIATTR_KPARAM_INFO
	.align		4
.L_27:
        /*0048*/ 	.byte	0x04, 0x17
        /*004a*/ 	.short	(.L_29 - .L_28)
.L_28:
        /*004c*/ 	.word	0x00000000
        /*0050*/ 	.short	0x0001
        /*0052*/ 	.short	0x0004
        /*0054*/ 	.byte	0x00, 0xf0, 0x11, 0x00


	//----- nvinfo : EIATTR_KPARAM_INFO
	.align		4
.L_29:
        /*0058*/ 	.byte	0x04, 0x17
        /*005a*/ 	.short	(.L_31 - .L_30)
.L_30:
        /*005c*/ 	.word	0x00000000
        /*0060*/ 	.short	0x0000
        /*0062*/ 	.short	0x0000
        /*0064*/ 	.byte	0x00, 0xf0, 0x11, 0x00


	//----- nvinfo : EIATTR_SPARSE_MMA_MASK
	.align		4
.L_31:
        /*0068*/ 	.byte	0x03, 0x50
        /*006a*/ 	.short	0x0000


	//----- nvinfo : EIATTR_MAXREG_COUNT
	.align		4
        /*006c*/ 	.byte	0x03, 0x1b
        /*006e*/ 	.short	0x00ff


	//----- nvinfo : EIATTR_NUM_BARRIERS
	.align		4
        /*0070*/ 	.byte	0x02, 0x4c
        /*0072*/ 	.byte	0x01
	.zero		1


	//----- nvinfo : EIATTR_EXTERNS
	.align		4
        /*0074*/ 	.byte	0x04, 0x0f
        /*0076*/ 	.short	(.L_33 - .L_32)


	//   ....[0]....
	.align		4
.L_32:
        /*0078*/ 	.word	index@(vprintf)


	//----- nvinfo : EIATTR_MERCURY_ISA_VERSION
	.align		4
.L_33:
        /*007c*/ 	.byte	0x03, 0x5f
        /*007e*/ 	.short	0x0101


	//----- nvinfo : EIATTR_VRC_CTA_INIT_COUNT
	.align		4
        /*0080*/ 	.byte	0x02, 0x4a
	.zero		1
	.zero		1


	//----- nvinfo : EIATTR_SYSCALL_OFFSETS
	.align		4
        /*0084*/ 	.byte	0x04, 0x46
        /*0086*/ 	.short	(.L_35 - .L_34)


	//   ....[0]....
.L_34:
        /*0088*/ 	.word	0x000004f0


	//   ....[1]....
        /*008c*/ 	.word	0x000005e0


	//   ....[2]....
        /*0090*/ 	.word	0x00000850


	//   ....[3]....
        /*0094*/ 	.word	0x000009a0


	//   ....[4]....
        /*0098*/ 	.word	0x00000c40


	//   ....[5]....
        /*009c*/ 	.word	0x00000de0


	//   ....[6]....
        /*00a0*/ 	.word	0x00000f70


	//   ....[7]....
        /*00a4*/ 	.word	0x00001100


	//   ....[8]....
        /*00a8*/ 	.word	0x00001400


	//   ....[9]....
        /*00ac*/ 	.word	0x00001670


	//   ....[10]....
        /*00b0*/ 	.word	0x00001890


	//   ....[11]....
        /*00b4*/ 	.word	0x00001ad0


	//----- nvinfo : EIATTR_EXIT_INSTR_OFFSETS
	.align		4
.L_35:
        /*00b8*/ 	.byte	0x04, 0x1c
        /*00ba*/ 	.short	(.L_37 - .L_36)


	//   ....[0]....
.L_36:
        /*00bc*/ 	.word	0x00001970


	//   ....[1]....
        /*00c0*/ 	.word	0x00001ae0


	//----- nvinfo : EIATTR_CRS_STACK_SIZE
	.align		4
.L_37:
        /*00c4*/ 	.byte	0x04, 0x1e
        /*00c6*/ 	.short	(.L_39 - .L_38)
.L_38:
        /*00c8*/ 	.word	0x00000000


	//----- nvinfo : EIATTR_CBANK_PARAM_SIZE
	.align		4
.L_39:
        /*00cc*/ 	.byte	0x03, 0x19
        /*00ce*/ 	.short	0x0028


	//----- nvinfo : EIATTR_PARAM_CBANK
	.align		4
        /*00d0*/ 	.byte	0x04, 0x0a
        /*00d2*/ 	.short	(.L_41 - .L_40)
	.align		4
.L_40:
        /*00d4*/ 	.word	index@(.nv.constant0._Z26MatrixMulKernel_Tiling_GPTiiiPfS_S_)
        /*00d8*/ 	.short	0x0380
        /*00da*/ 	.short	0x0028


	//----- nvinfo : EIATTR_SW_WAR
	.align		4
.L_41:
        /*00dc*/ 	.byte	0x04, 0x36
        /*00de*/ 	.short	(.L_43 - .L_42)
.L_42:
        /*00e0*/ 	.word	0x00000008
.L_43:


//--------------------- .nv.info._Z15MatrixMulKerneliiiPfS_S_ --------------------------
	.section	.nv.info._Z15MatrixMulKerneliiiPfS_S_,"",@"SHT_CUDA_INFO"
	.sectionflags	@""
	.align	4


	//----- nvinfo : EIATTR_CUDA_API_VERSION
	.align		4
        /*0000*/ 	.byte	0x04, 0x37
        /*0002*/ 	.short	(.L_45 - .L_44)
.L_44:
        /*0004*/ 	.word	0x00000082


	//----- nvinfo : EIATTR_KPARAM_INFO
	.align		4
.L_45:
        /*0008*/ 	.byte	0x04, 0x17
        /*000a*/ 	.short	(.L_47 - .L_46)
.L_46:
        /*000c*/ 	.word	0x00000000
        /*0010*/ 	.short	0x0005
        /*0012*/ 	.short	0x0020
        /*0014*/ 	.byte	0x00, 0xf5, 0x21, 0x00


	//----- nvinfo : EIATTR_KPARAM_INFO
	.align		4
.L_47:
        /*0018*/ 	.byte	0x04, 0x17
        /*001a*/ 	.short	(.L_49 - .L_48)
.L_48:
        /*001c*/ 	.word	0x00000000
        /*0020*/ 	.short	0x0004
        /*0022*/ 	.short	0x0018
        /*0024*/ 	.byte	0x00, 0xf5, 0x21, 0x00


	//----- nvinfo : EIATTR_KPARAM_INFO
	.align		4
.L_49:
        /*0028*/ 	.byte	0x04, 0x17
        /*002a*/ 	.short	(.L_51 - .L_50)
.L_50:
        /*002c*/ 	.word	0x00000000
        /*0030*/ 	.short	0x0003
        /*0032*/ 	.short	0x0010
        /*0034*/ 	.byte	0x00, 0xf5, 0x21, 0x00


	//----- nvinfo : EIATTR_KPARAM_INFO
	.align		4
.L_51:
        /*0038*/ 	.byte	0x04, 0x17
        /*003a*/ 	.short	(.L_53 - .L_52)
.L_52:
        /*003c*/ 	.word	0x00000000
        /*0040*/ 	.short	0x0002
        /*0042*/ 	.short	0x0008
        /*0044*/ 	.byte	0x00, 0xf0, 0x11, 0x00


	//----- nvinfo : EIATTR_KPARAM_INFO
	.align		4
.L_53:
        /*0048*/ 	.byte	0x04, 0x17
        /*004a*/ 	.short	(.L_55 - .L_54)
.L_54:
        /*004c*/ 	.word	0x00000000
        /*0050*/ 	.short	0x0001
        /*0052*/ 	.short	0x0004
        /*0054*/ 	.byte	0x00, 0xf0, 0x11, 0x00


	//----- nvinfo : EIATTR_KPARAM_INFO
	.align		4
.L_55:
        /*0058*/ 	.byte	0x04, 0x17
        /*005a*/ 	.short	(.L_57 - .L_56)
.L_56:
        /*005c*/ 	.word	0x00000000
        /*0060*/ 	.short	0x0000
        /*0062*/ 	.short	0x0000
        /*0064*/ 	.byte	0x00, 0xf0, 0x11, 0x00


	//----- nvinfo : EIATTR_SPARSE_MMA_MASK
	.align		4
.L_57:
        /*0068*/ 	.byte	0x03, 0x50
        /*006a*/ 	.short	0x0000


	//----- nvinfo : EIATTR_MAXREG_COUNT
	.align		4
        /*006c*/ 	.byte	0x03, 0x1b
        /*006e*/ 	.short	0x00ff


	//----- nvinfo : EIATTR_MERCURY_ISA_VERSION
	.align		4
        /*0070*/ 	.byte	0x03, 0x5f
        /*0072*/ 	.short	0x0101


	//----- nvinfo : EIATTR_VRC_CTA_INIT_COUNT
	.align		4
        /*0074*/ 	.byte	0x02, 0x4a
	.zero		1
	.zero		1


	//----- nvinfo : EIATTR_EXIT_INSTR_OFFSETS
	.align		4
        /*0078*/ 	.byte	0x04, 0x1c
        /*007a*/ 	.short	(.L_59 - .L_58)


	//   ....[0]....
.L_58:
        /*007c*/ 	.word	0x000000d0


	//   ....[1]....
        /*0080*/ 	.word	0x000008f0


	//----- nvinfo : EIATTR_CBANK_PARAM_SIZE
	.align		4
.L_59:
        /*0084*/ 	.byte	0x03, 0x19
        /*0086*/ 	.short	0x0028


	//----- nvinfo : EIATTR_PARAM_CBANK
	.align		4
        /*0088*/ 	.byte	0x04, 0x0a
        /*008a*/ 	.short	(.L_61 - .L_60)
	.align		4
.L_60:
        /*008c*/ 	.word	index@(.nv.constant0._Z15MatrixMulKerneliiiPfS_S_)
        /*0090*/ 	.short	0x0380
        /*0092*/ 	.short	0x0028


	//----- nvinfo : EIATTR_SW_WAR
	.align		4
.L_61:
        /*0094*/ 	.byte	0x04, 0x36
        /*0096*/ 	.short	(.L_63 - .L_62)
.L_62:
        /*0098*/ 	.word	0x00000008
.L_63:


//--------------------- .nv.callgraph             --------------------------
	.section	.nv.callgraph,"",@"SHT_CUDA_CALLGRAPH"
	.align	4
	.sectionentsize	8
	.align		4
        /*0000*/ 	.word	0x00000000
	.align		4
        /*0004*/ 	.word	0xffffffff
	.align		4
        /*0008*/ 	.word	index@(_Z26MatrixMulKernel_Tiling_GPTiiiPfS_S_)
	.align		4
        /*000c*/ 	.word	index@(vprintf)
	.align		4
        /*0010*/ 	.word	0x00000000
	.align		4
        /*0014*/ 	.word	0xfffffffe
	.align		4
        /*0018*/ 	.word	0x00000000
	.align		4
        /*001c*/ 	.word	0xfffffffd
	.align		4
        /*0020*/ 	.word	0x00000000
	.align		4
        /*0024*/ 	.word	0xfffffffc


//--------------------- .nv.constant4             --------------------------
	.section	.nv.constant4,"a",@progbits
	.align	8
	.align		8
.nv.constant4:
        /*0000*/ 	.dword	vprintf
	.align		8
        /*0008*/ 	.dword	$str
	.align		8
        /*0010*/ 	.dword	$str$1
	.align		8
        /*0018*/ 	.dword	$str$2
	.align		8
        /*0020*/ 	.dword	$str$3
	.align		8
        /*0028*/ 	.dword	$str$4
	.align		8
        /*0030*/ 	.dword	$str$5


//--------------------- .text._Z26MatrixMulKernel_Tiling_GPTiiiPfS_S_ --------------------------
	.section	.text._Z26MatrixMulKernel_Tiling_GPTiiiPfS_S_,"ax",@progbits
	.align	128
        .global         _Z26MatrixMulKernel_Tiling_GPTiiiPfS_S_
        .type           _Z26MatrixMulKernel_Tiling_GPTiiiPfS_S_,@function
        .size           _Z26MatrixMulKernel_Tiling_GPTiiiPfS_S_,(.L_x_26 - _Z26MatrixMulKernel_Tiling_GPTiiiPfS_S_)
        .other          _Z26MatrixMulKernel_Tiling_GPTiiiPfS_S_,@"STO_CUDA_ENTRY STV_DEFAULT"
_Z26MatrixMulKernel_Tiling_GPTiiiPfS_S_:
.text._Z26MatrixMulKernel_Tiling_GPTiiiPfS_S_:
[----:B------:R-:W0:Y:S02]  /*0000*/  LDC R1, c[0x0][0x37c] ;  /* 0x0000df00ff017b82 */ /* 0x000e240000000800 */
[----:B0-----:R-:W-:Y:S01]  /*0010*/  VIADD R1, R1, 0xffffffc8 ;  /* 0xffffffc801017836 */ /* 0x001fe20000000000 */
[----:B------:R-:W0:Y:S01]  /*0020*/  LDCU UR39, c[0x0][0x2f8] ;  /* 0x00005f00ff2777ac */ /* 0x000e220008000800 */
[----:B------:R-:W1:Y:S01]  /*0030*/  S2R R16, SR_CTAID.X ;  /* 0x0000000000107919 */ /* 0x000e620000002500 */
[----:B------:R-:W-:Y:S01]  /*0040*/  IMAD.MOV.U32 R25, RZ, RZ, RZ ;  /* 0x000000ffff197224 */ /* 0x000fe200078e00ff */
[----:B------:R-:W2:Y:S01]  /*0050*/  LDCU UR40, c[0x0][0x2fc] ;  /* 0x00005f80ff2877ac */ /* 0x000ea20008000800 */
[----:B------:R-:W-:Y:S01]  /*0060*/  R2UR UR43, R1 ;  /* 0x00000000012b72ca */ /* 0x000fe200000e0000 */
[----:B------:R-:W3:Y:S01]  /*0070*/  S2R R17, SR_CTAID.Y ;  /* 0x0000000000117919 */ /* 0x000ee20000002600 */
[----:B------:R-:W4:Y:S01]  /*0080*/  LDCU UR42, c[0x0][0x364] ;  /* 0x00006c80ff2a77ac */ /* 0x000f220008000800 */
[----:B------:R-:W1:Y:S01]  /*0090*/  S2R R22, SR_TID.Y ;  /* 0x0000000000167919 */ /* 0x000e620000002200 */
[----:B------:R-:W5:Y:S01]  /*00a0*/  LDCU UR6, c[0x0][0x388] ;  /* 0x00007100ff0677ac */ /* 0x000f620008000800 */
[----:B------:R-:W5:Y:S08]  /*00b0*/  LDCU UR44, c[0x0][0x360] ;  /* 0x00006c00ff2c77ac */ /* 0x000f700008000800 */
[----:B0-----:R-:W-:Y:S01]  /*00c0*/  UIADD3 UR39, UP0, UPT, UR43, UR39, URZ ;  /* 0x000000272b277290 */ /* 0x001fe2000ff1e0ff */
[----:B------:R-:W0:Y:S03]  /*00d0*/  LDCU.64 UR36, c[0x0][0x358] ;  /* 0x00006b00ff2477ac */ /* 0x000e260008000a00 */
[----:B--2---:R-:W-:-:S02]  /*00e0*/  UIADD3.X UR40, UPT, UPT, URZ, UR40, URZ, UP0, !UPT ;  /* 0x00000028ff287290 */ /* 0x004fc400087fe4ff */
[----:B-----5:R-:W-:-:S09]  /*00f0*/  UISETP.GT.U32.AND UP0, UPT, UR44, UR6, UPT ;  /* 0x000000062c00728c */ /* 0x020fd2000bf04070 */
[----:B----4-:R-:W-:Y:S05]  /*0100*/  BRA.U UP0, `(.L_x_0) ;  /* 0x0000001500f87547 */ /* 0x010fea000b800000 */
[----:B------:R-:W2:Y:S01]  /*0110*/  I2F.U32.RP R0, UR44 ;  /* 0x0000002c00007d06 */ /* 0x000ea20008209000 */
[----:B------:R-:W-:Y:S01]  /*0120*/  UMOV UR4, URZ ;  /* 0x000000ff00047c82 */ /* 0x000fe20008000000 */
[----:B------:R-:W-:Y:S01]  /*0130*/  UISETP.NE.U32.AND UP2, UPT, UR44, URZ, UPT ;  /* 0x000000ff2c00728c */ /* 0x000fe2000bf45070 */
[----:B------:R-:W-:Y:S01]  /*0140*/  IMAD.MOV.U32 R25, RZ, RZ, RZ ;  /* 0x000000ffff197224 */ /* 0x000fe200078e00ff */
[----:B------:R-:W-:-:S04]  /*0150*/  UMOV UR38, URZ ;  /* 0x000000ff00267c82 */ /* 0x000fc80008000000 */
[----:B--2---:R-:W2:Y:S02]  /*0160*/  MUFU.RCP R0, R0 ;  /* 0x0000000000007308 */ /* 0x004ea40000001000 */
[----:B--2---:R-:W-:-:S06]  /*0170*/  IADD3 R2, PT, PT, R0, 0xffffffe, RZ ;  /* 0x0ffffffe00027810 */ /* 0x004fcc0007ffe0ff */
[----:B------:R-:W2:Y:S02]  /*0180*/  F2I.FTZ.U32.TRUNC.NTZ R2, R2 ;  /* 0x0000000200027305 */ /* 0x000ea4000021f000 */
[----:B--2---:R-:W-:-:S13]  /*0190*/  R2UR UR5, R2 ;  /* 0x00000000020572ca */ /* 0x004fda00000e0000 */
[----:B------:R-:W-:-:S04]  /*01a0*/  UIADD3 UR7, UPT, UPT, URZ, -UR5, URZ ;  /* 0x80000005ff077290 */ /* 0x000fc8000fffe0ff */
[----:B------:R-:W-:-:S04]  /*01b0*/  UIMAD UR7, UR7, UR44, URZ ;  /* 0x0000002c070772a4 */ /* 0x000fc8000f8e02ff */
[----:B------:R-:W-:-:S04]  /*01c0*/  UIMAD.WIDE.U32 UR4, UR5, UR7, UR4 ;  /* 0x00000007050472a5 */ /* 0x000fc8000f8e0004 */
[----:B------:R-:W-:-:S04]  /*01d0*/  UIMAD.WIDE.U32 UR4, UR5, UR6, URZ ;  /* 0x00000006050472a5 */ /* 0x000fc8000f8e00ff */
[----:B------:R-:W-:-:S04]  /*01e0*/  UIADD3 UR4, UPT, UPT, -UR5, URZ, URZ ;  /* 0x000000ff05047290 */ /* 0x000fc8000fffe1ff */
[----:B------:R-:W-:Y:S01]  /*01f0*/  UIMAD UR4, UR44, UR4, UR6 ;  /* 0x000000042c0472a4 */ /* 0x000fe2000f8e0206 */
[----:B------:R-:W2:Y:S03]  /*0200*/  S2UR UR6, SR_CgaCtaId ;  /* 0x00000000000679c3 */ /* 0x000ea60000008800 */
[----:B------:R-:W-:-:S11]  /*0210*/  UISETP.GE.U32.AND UP0, UPT, UR4, UR44, UPT ;  /* 0x0000002c0400728c */ /* 0x000fd6000bf06070 */
[----:B------:R-:W-:Y:S02]  /*0220*/  @UP0 UIADD3 UR4, UPT, UPT, UR4, -UR44, URZ ;  /* 0x8000002c04040290 */ /* 0x000fe4000fffe0ff */
[----:B------:R-:W-:Y:S02]  /*0230*/  @UP0 UIADD3 UR5, UPT, UPT, UR5, 0x1, URZ ;  /* 0x0000000105050890 */ /* 0x000fe4000fffe0ff */
[----:B------:R-:W-:-:S03]  /*0240*/  UISETP.GE.U32.AND UP1, UPT, UR4, UR44, UPT ;  /* 0x0000002c0400728c */ /* 0x000fc6000bf26070 */
[----:B------:R-:W-:Y:S02]  /*0250*/  UMOV UR4, 0x400 ;  /* 0x0000040000047882 */ /* 0x000fe40000000000 */
[----:B--2---:R-:W-:-:S06]  /*0260*/  ULEA UR4, UR6, UR4, 0x18 ;  /* 0x0000000406047291 */ /* 0x004fcc000f8ec0ff */
[----:B------:R-:W-:Y:S01]  /*0270*/  @UP1 UIADD3 UR5, UPT, UPT, UR5, 0x1, URZ ;  /* 0x0000000105051890 */ /* 0x000fe2000fffe0ff */
[----:B-1----:R-:W-:Y:S01]  /*0280*/  LEA R24, R22, UR4, 0x3 ;  /* 0x0000000416187c11 */ /* 0x002fe2000f8e18ff */
[----:B------:R-:W-:-:S04]  /*0290*/  @!UP2 ULOP3.LUT UR5, URZ, UR44, URZ, 0x33, !UPT ;  /* 0x0000002cff05a292 */ /* 0x000fc8000f8e33ff */
[----:B------:R-:W-:-:S04]  /*02a0*/  UISETP.LT.U32.AND UP0, UPT, UR5, 0x1, UPT ;  /* 0x000000010500788c */ /* 0x000fc8000bf01070 */
[----:B------:R-:W-:-:S12]  /*02b0*/  USEL UR41, UR5, 0x1, !UP0 ;  /* 0x0000000105297887 */ /* 0x000fd8000c000000 */
.L_x_18:
[----:B------:R-:W1:Y:S01]  /*02c0*/  S2R R23, SR_TID.X ;  /* 0x0000000000177919 */ /* 0x000e620000002100 */
[----:B------:R-:W2:Y:S01]  /*02d0*/  LDCU.64 UR4, c[0x0][0x380] ;  /* 0x00007000ff0477ac */ /* 0x000ea20008000a00 */
[----:B------:R-:W-:Y:S01]  /*02e0*/  IMAD.U32 R0, RZ, RZ, UR38 ;  /* 0x00000026ff007e24 */ /* 0x000fe2000f8e00ff */
[----:B------:R-:W-:Y:S01]  /*02f0*/  BSSY.RECONVERGENT B6, `(.L_x_1) ;  /* 0x0000030000067945 */ /* 0x000fe20003800200 */
[----:B------:R-:W3:Y:S03]  /*0300*/  S2R R2, SR_TID.Y ;  /* 0x0000000000027919 */ /* 0x000ee60000002200 */
[----:B-1----:R-:W-:Y:S01]  /*0310*/  LEA R0, R0, R23, 0x1 ;  /* 0x0000001700007211 */ /* 0x002fe200078e08ff */
[----:B---3--:R-:W-:-:S03]  /*0320*/  IMAD R10, R17, UR42, R2 ;  /* 0x0000002a110a7c24 */ /* 0x008fc6000f8e0202 */
[----:B--2---:R-:W-:Y:S01]  /*0330*/  ISETP.GE.U32.AND P0, PT, R0, UR5, PT ;  /* 0x0000000500007c0c */ /* 0x004fe2000bf06070 */
[----:B------:R-:W-:-:S03]  /*0340*/  IMAD R0, R23, 0x4, R24 ;  /* 0x0000000417007824 */ /* 0x000fc600078e0218 */
[----:B------:R-:W-:-:S13]  /*0350*/  ISETP.GE.OR P0, PT, R10, UR4, P0 ;  /* 0x000000040a007c0c */ /* 0x000fda0008706670 */
[----:B------:R-:W-:Y:S05]  /*0360*/  @P0 BRA `(.L_x_2) ;  /* 0x0000000000680947 */ /* 0x000fea0003800000 */
[----:B------:R-:W1:Y:S01]  /*0370*/  LDCU UR4, c[0x0][0x384] ;  /* 0x00007080ff0477ac */ /* 0x000e620008000800 */
[----:B------:R-:W2:Y:S01]  /*0380*/  LDC.64 R4, c[0x0][0x390] ;  /* 0x0000e400ff047b82 */ /* 0x000ea20000000a00 */
[----:B------:R-:W-:Y:S02]  /*0390*/  IMAD.U32 R6, RZ, RZ, UR44 ;  /* 0x0000002cff067e24 */ /* 0x000fe4000f8e00ff */
[----:B-1----:R-:W-:Y:S01]  /*03a0*/  IMAD R7, R10, UR4, R23 ;  /* 0x000000040a077c24 */ /* 0x002fe2000f8e0217 */
[----:B------:R-:W-:Y:S01]  /*03b0*/  MOV R10, 0x0 ;  /* 0x00000000000a7802 */ /* 0x000fe20000000f00 */
[----:B------:R-:W-:Y:S01]  /*03c0*/  STL.64 [R1], R16 ;  /* 0x0000001001007387 */ /* 0x000fe20000100a00 */
[----:B------:R-:W1:Y:S01]  /*03d0*/  LDCU.64 UR4, c[0x4][0x8] ;  /* 0x01000100ff0477ac */ /* 0x000e620008000a00 */
[----:B------:R-:W-:-:S04]  /*03e0*/  IMAD R7, R6, UR38, R7 ;  /* 0x0000002606077c24 */ /* 0x000fc8000f8e0207 */
[----:B--2---:R-:W-:-:S05]  /*03f0*/  IMAD.WIDE.U32 R4, R7, 0x4, R4 ;  /* 0x0000000407047825 */ /* 0x004fca00078e0004 */
[----:B0-----:R1:W2:Y:S01]  /*0400*/  LDG.E R3, desc[UR36][R4.64] ;  /* 0x0000002404037981 */ /* 0x0012a2000c1e1900 */
[----:B------:R-:W0:Y:S01]  /*0410*/  LDC.64 R10, c[0x4][R10] ;  /* 0x010000000a0a7b82 */ /* 0x000e220000000a00 */
[----:B------:R-:W-:Y:S02]  /*0420*/  MOV R6, UR38 ;  /* 0x0000002600067c02 */ /* 0x000fe40008000f00 */
[----:B------:R-:W-:Y:S04]  /*0430*/  STL.64 [R1+0x8], R22 ;  /* 0x0000081601007387 */ /* 0x000fe80000100a00 */
[----:B------:R-:W-:Y:S01]  /*0440*/  STL.64 [R1+0x20], R22 ;  /* 0x0000201601007387 */ /* 0x000fe20000100a00 */
[----:B-1----:R-:W-:-:S03]  /*0450*/  IMAD.U32 R4, RZ, RZ, UR4 ;  /* 0x00000004ff047e24 */ /* 0x002fc6000f8e00ff */
[----:B------:R1:W-:Y:S01]  /*0460*/  STL.64 [R1+0x10], R6 ;  /* 0x0000100601007387 */ /* 0x0003e20000100a00 */
[----:B------:R-:W-:Y:S01]  /*0470*/  IMAD.U32 R5, RZ, RZ, UR5 ;  /* 0x00000005ff057e24 */ /* 0x000fe2000f8e00ff */
[----:B-1----:R-:W-:Y:S01]  /*0480*/  MOV R6, UR39 ;  /* 0x0000002700067c02 */ /* 0x002fe20008000f00 */
[----:B------:R-:W-:Y:S01]  /*0490*/  IMAD.U32 R7, RZ, RZ, UR40 ;  /* 0x00000028ff077e24 */ /* 0x000fe2000f8e00ff */
[----:B--2---:R-:W1:Y:S01]  /*04a0*/  F2F.F64.F32 R8, R3 ;  /* 0x0000000300087310 */ /* 0x004e620000201800 */
[----:B------:R2:W-:Y:S04]  /*04b0*/  STS [R0], R3 ;  /* 0x0000000300007388 */ /* 0x0005e80000000800 */
[----:B-1----:R2:W-:Y:S04]  /*04c0*/  STL.64 [R1+0x18], R8 ;  /* 0x0000180801007387 */ /* 0x0025e80000100a00 */
[----:B0-----:R2:W-:Y:S02]  /*04d0*/  STL.64 [R1+0x28], R8 ;  /* 0x0000280801007387 */ /* 0x0015e40000100a00 */
[----:B------:R-:W-:-:S07]  /*04e0*/  LEPC R20, `(.L_x_3) ;  /* 0x000000001014794e */ /* 0x000fce0000000000 */
[----:B--2---:R-:W-:Y:S05]  /*04f0*/  CALL.ABS.NOINC R10 ;  /* 0x000000000a007343 */ /* 0x004fea0003c00000 */
.L_x_3:
[----:B------:R-:W-:Y:S05]  /*0500*/  BRA `(.L_x_4) ;  /* 0x0000000000387947 */ /* 0x000fea0003800000 */
.L_x_2:
[----:B------:R-:W-:Y:S01]  /*0510*/  IMAD R11, R16, UR44, R23 ;  /* 0x0000002c100b7c24 */ /* 0x000fe2000f8e0217 */
[----:B------:R-:W-:Y:S01]  /*0520*/  MOV R3, 0x0 ;  /* 0x0000000000037802 */ /* 0x000fe20000000f00 */
[----:B------:R1:W-:Y:S01]  /*0530*/  STS [R0], RZ ;  /* 0x000000ff00007388 */ /* 0x0003e20000000800 */
[----:B------:R-:W2:Y:S01]  /*0540*/  LDCU.64 UR4, c[0x4][0x10] ;  /* 0x01000200ff0477ac */ /* 0x000ea20008000a00 */
[----:B------:R-:W-:Y:S01]  /*0550*/  IMAD.U32 R6, RZ, RZ, UR39 ;  /* 0x00000027ff067e24 */ /* 0x000fe2000f8e00ff */
[----:B------:R1:W3:Y:S01]  /*0560*/  LDC.64 R8, c[0x4][R3] ;  /* 0x0100000003087b82 */ /* 0x0002e20000000a00 */
[----:B------:R1:W-:Y:S01]  /*0570*/  STL.64 [R1+0x10], R10 ;  /* 0x0000100a01007387 */ /* 0x0003e20000100a00 */
[----:B------:R-:W-:-:S03]  /*0580*/  IMAD.U32 R7, RZ, RZ, UR40 ;  /* 0x00000028ff077e24 */ /* 0x000fc6000f8e00ff */
[----:B------:R1:W-:Y:S04]  /*0590*/  STL.64 [R1], R16 ;  /* 0x0000001001007387 */ /* 0x0003e80000100a00 */
[----:B------:R1:W-:Y:S01]  /*05a0*/  STL.64 [R1+0x8], R22 ;  /* 0x0000081601007387 */ /* 0x0003e20000100a00 */
[----:B--2---:R-:W-:Y:S01]  /*05b0*/  IMAD.U32 R4, RZ, RZ, UR4 ;  /* 0x00000004ff047e24 */ /* 0x004fe2000f8e00ff */
[----:B------:R-:W-:-:S07]  /*05c0*/  MOV R5, UR5 ;  /* 0x0000000500057c02 */ /* 0x000fce0008000f00 */
[----:B------:R-:W-:-:S07]  /*05d0*/  LEPC R20, `(.L_x_4) ;  /* 0x000000001014794e */ /* 0x000fce0000000000 */
[----:B01-3--:R-:W-:Y:S05]  /*05e0*/  CALL.ABS.NOINC R8 ;  /* 0x0000000008007343 */ /* 0x00bfea0003c00000 */
.L_x_4:
[----:B------:R-:W-:Y:S05]  /*05f0*/  BSYNC.RECONVERGENT B6 ;  /* 0x0000000000067941 */ /* 0x000fea0003800200 */
.L_x_1:
[----:B------:R-:W0:Y:S01]  /*0600*/  LDC R6, c[0x0][0x388] ;  /* 0x0000e200ff067b82 */ /* 0x000e220000000800 */
[----:B------:R-:W1:Y:S01]  /*0610*/  LDCU UR4, c[0x0][0x384] ;  /* 0x00007080ff0477ac */ /* 0x000e620008000800 */
[----:B------:R-:W-:Y:S01]  /*0620*/  MOV R3, UR38 ;  /* 0x0000002600037c02 */ /* 0x000fe20008000f00 */
[----:B------:R-:W-:-:S04]  /*0630*/  IMAD R11, R16, UR44, R23 ;  /* 0x0000002c100b7c24 */ /* 0x000fc8000f8e0217 */
[----:B------:R-:W-:-:S05]  /*0640*/  IMAD R0, R3, 0x2, R22 ;  /* 0x0000000203007824 */ /* 0x000fca00078e0216 */
[----:B-1----:R-:W-:-:S04]  /*0650*/  ISETP.GE.U32.AND P0, PT, R0, UR4, PT ;  /* 0x0000000400007c0c */ /* 0x002fc8000bf06070 */
[----:B0-----:R-:W-:-:S13]  /*0660*/  ISETP.GE.OR P0, PT, R11, R6, P0 ;  /* 0x000000060b00720c */ /* 0x001fda0000706670 */
[----:B------:R-:W-:Y:S05]  /*0670*/  @P0 BRA `(.L_x_5) ;  /* 0x00000000007c0947 */ /* 0x000fea0003800000 */
[----:B------:R-:W0:Y:S08]  /*0680*/  LDC R3, c[0x0][0x364] ;  /* 0x0000d900ff037b82 */ /* 0x000e300000000800 */
[----:B------:R-:W1:Y:S01]  /*0690*/  LDC.64 R4, c[0x0][0x398] ;  /* 0x0000e600ff047b82 */ /* 0x000e620000000a00 */
[----:B0-----:R-:W-:-:S04]  /*06a0*/  IMAD R0, R3, UR38, R22 ;  /* 0x0000002603007c24 */ /* 0x001fc8000f8e0216 */
[----:B------:R-:W-:-:S04]  /*06b0*/  IMAD R11, R0, R6, R11 ;  /* 0x00000006000b7224 */ /* 0x000fc800078e020b */
[----:B-1----:R-:W-:-:S05]  /*06c0*/  IMAD.WIDE.U32 R4, R11, 0x4, R4 ;  /* 0x000000040b047825 */ /* 0x002fca00078e0004 */
[----:B------:R0:W2:Y:S01]  /*06d0*/  LDG.E R0, desc[UR36][R4.64] ;  /* 0x0000002404007981 */ /* 0x0000a2000c1e1900 */
[----:B------:R-:W1:Y:S01]  /*06e0*/  S2UR UR5, SR_CgaCtaId ;  /* 0x00000000000579c3 */ /* 0x000e620000008800 */
[----:B------:R-:W-:Y:S01]  /*06f0*/  UMOV UR4, 0x400 ;  /* 0x0000040000047882 */ /* 0x000fe20000000000 */
[----:B------:R-:W-:Y:S01]  /*0700*/  MOV R8, 0x0 ;  /* 0x0000000000087802 */ /* 0x000fe20000000f00 */
[----:B------:R-:W-:Y:S01]  /*0710*/  UIADD3 UR4, UPT, UPT, UR4, 0x10, URZ ;  /* 0x0000001004047890 */ /* 0x000fe2000fffe0ff */
[----:B------:R-:W-:Y:S01]  /*0720*/  IMAD.U32 R10, RZ, RZ, UR38 ;  /* 0x00000026ff0a7e24 */ /* 0x000fe2000f8e00ff */
[----:B------:R-:W-:Y:S03]  /*0730*/  STL.64 [R1], R16 ;  /* 0x0000001001007387 */ /* 0x000fe60000100a00 */
[----:B------:R-:W3:Y:S01]  /*0740*/  LDC.64 R8, c[0x4][R8] ;  /* 0x0100000008087b82 */ /* 0x000ee20000000a00 */
[----:B------:R-:W-:Y:S04]  /*0750*/  STL.64 [R1+0x10], R10 ;  /* 0x0000100a01007387 */ /* 0x000fe80000100a00 */
[----:B------:R-:W-:Y:S04]  /*0760*/  STL.64 [R1+0x8], R22 ;  /* 0x0000081601007387 */ /* 0x000fe80000100a00 */
[----:B------:R-:W-:Y:S01]  /*0770*/  STL.64 [R1+0x20], R22 ;  /* 0x0000201601007387 */ /* 0x000fe20000100a00 */
[----:B-1----:R-:W-:-:S06]  /*0780*/  ULEA UR4, UR5, UR4, 0x18 ;  /* 0x0000000405047291 */ /* 0x002fcc000f8ec0ff */
[----:B------:R-:W-:-:S04]  /*0790*/  LEA R6, R22, UR4, 0x3 ;  /* 0x0000000416067c11 */ /* 0x000fc8000f8e18ff */
[----:B------:R-:W-:Y:S01]  /*07a0*/  LEA R7, R23, R6, 0x2 ;  /* 0x0000000617077211 */ /* 0x000fe200078e10ff */
[----:B------:R-:W0:Y:S01]  /*07b0*/  LDCU.64 UR4, c[0x4][0x18] ;  /* 0x01000300ff0477ac */ /* 0x000e220008000a00 */
[----:B------:R-:W-:Y:S01]  /*07c0*/  MOV R6, UR39 ;  /* 0x0000002700067c02 */ /* 0x000fe20008000f00 */
[----:B0-----:R-:W-:Y:S02]  /*07d0*/  IMAD.U32 R4, RZ, RZ, UR4 ;  /* 0x00000004ff047e24 */ /* 0x001fe4000f8e00ff */
[----:B------:R-:W-:Y:S01]  /*07e0*/  IMAD.U32 R5, RZ, RZ, UR5 ;  /* 0x00000005ff057e24 */ /* 0x000fe2000f8e00ff */
[----:B--2---:R-:W0:Y:S01]  /*07f0*/  F2F.F64.F32 R2, R0 ;  /* 0x0000000000027310 */ /* 0x004e220000201800 */
[----:B------:R1:W-:Y:S02]  /*0800*/  STS [R7], R0 ;  /* 0x0000000007007388 */ /* 0x0003e40000000800 */
[----:B-1----:R-:W-:Y:S02]  /*0810*/  IMAD.U32 R7, RZ, RZ, UR40 ;  /* 0x00000028ff077e24 */ /* 0x002fe4000f8e00ff */
[----:B0-----:R0:W-:Y:S04]  /*0820*/  STL.64 [R1+0x18], R2 ;  /* 0x0000180201007387 */ /* 0x0011e80000100a00 */
[----:B---3--:R0:W-:Y:S02]  /*0830*/  STL.64 [R1+0x28], R2 ;  /* 0x0000280201007387 */ /* 0x0081e40000100a00 */
[----:B------:R-:W-:-:S07]  /*0840*/  LEPC R20, `(.L_x_6) ;  /* 0x000000001014794e */ /* 0x000fce0000000000 */
[----:B0-----:R-:W-:Y:S05]  /*0850*/  CALL.ABS.NOINC R8 ;  /* 0x0000000008007343 */ /* 0x001fea0003c00000 */
.L_x_6:
[----:B------:R-:W-:Y:S05]  /*0860*/  BRA `(.L_x_7) ;  /* 0x0000000000507947 */ /* 0x000fea0003800000 */
.L_x_5:
[----:B------:R-:W0:Y:S01]  /*0870*/  S2UR UR5, SR_CgaCtaId ;  /* 0x00000000000579c3 */ /* 0x000e220000008800 */
[----:B------:R-:W-:Y:S01]  /*0880*/  UMOV UR4, 0x400 ;  /* 0x0000040000047882 */ /* 0x000fe20000000000 */
[----:B------:R-:W-:Y:S01]  /*0890*/  IMAD R10, R17, UR42, R2 ;  /* 0x0000002a110a7c24 */ /* 0x000fe2000f8e0202 */
[----:B------:R-:W-:Y:S01]  /*08a0*/  UIADD3 UR4, UPT, UPT, UR4, 0x10, URZ ;  /* 0x0000001004047890 */ /* 0x000fe2000fffe0ff */
[----:B------:R-:W-:Y:S01]  /*08b0*/  MOV R0, 0x0 ;  /* 0x0000000000007802 */ /* 0x000fe20000000f00 */
[----:B------:R1:W-:Y:S01]  /*08c0*/  STL.64 [R1], R16 ;  /* 0x0000001001007387 */ /* 0x0003e20000100a00 */
[----:B------:R-:W-:Y:S01]  /*08d0*/  IMAD.U32 R6, RZ, RZ, UR39 ;  /* 0x00000027ff067e24 */ /* 0x000fe2000f8e00ff */
[----:B------:R-:W-:Y:S01]  /*08e0*/  MOV R7, UR40 ;  /* 0x0000002800077c02 */ /* 0x000fe20008000f00 */
[----:B------:R1:W2:Y:S01]  /*08f0*/  LDC.64 R2, c[0x4][R0] ;  /* 0x0100000000027b82 */ /* 0x0002a20000000a00 */
[----:B------:R1:W-:Y:S04]  /*0900*/  STL.64 [R1+0x10], R10 ;  /* 0x0000100a01007387 */ /* 0x0003e80000100a00 */
[----:B------:R1:W-:Y:S01]  /*0910*/  STL.64 [R1+0x8], R22 ;  /* 0x0000081601007387 */ /* 0x0003e20000100a00 */
[----:B0-----:R-:W-:-:S06]  /*0920*/  ULEA UR4, UR5, UR4, 0x18 ;  /* 0x0000000405047291 */ /* 0x001fcc000f8ec0ff */
[----:B------:R-:W-:-:S05]  /*0930*/  LEA R8, R22, UR4, 0x3 ;  /* 0x0000000416087c11 */ /* 0x000fca000f8e18ff */
[----:B------:R-:W-:Y:S01]  /*0940*/  IMAD R8, R23, 0x4, R8 ;  /* 0x0000000417087824 */ /* 0x000fe200078e0208 */
[----:B------:R-:W0:Y:S04]  /*0950*/  LDCU.64 UR4, c[0x4][0x20] ;  /* 0x01000400ff0477ac */ /* 0x000e280008000a00 */
[----:B------:R1:W-:Y:S01]  /*0960*/  STS [R8], RZ ;  /* 0x000000ff08007388 */ /* 0x0003e20000000800 */
[----:B0-----:R-:W-:Y:S01]  /*0970*/  MOV R4, UR4 ;  /* 0x0000000400047c02 */ /* 0x001fe20008000f00 */
[----:B-1----:R-:W-:-:S07]  /*0980*/  IMAD.U32 R5, RZ, RZ, UR5 ;  /* 0x00000005ff057e24 */ /* 0x002fce000f8e00ff */
[----:B------:R-:W-:-:S07]  /*0990*/  LEPC R20, `(.L_x_7) ;  /* 0x000000001014794e */ /* 0x000fce0000000000 */
[----:B--2---:R-:W-:Y:S05]  /*09a0*/  CALL.ABS.NOINC R2 ;  /* 0x0000000002007343 */ /* 0x004fea0003c00000 */
.L_x_7:
[----:B------:R-:W-:Y:S01]  /*09b0*/  IMAD.U32 R0, RZ, RZ, UR44 ;  /* 0x0000002cff007e24 */ /* 0x000fe2000f8e00ff */
[----:B------:R-:W-:Y:S05]  /*09c0*/  WARPSYNC.ALL ;  /* 0x0000000000007948 */ /* 0x000fea0003800000 */
[----:B------:R-:W-:Y:S01]  /*09d0*/  BAR.SYNC.DEFER_BLOCKING 0x0 ;  /* 0x0000000000007b1d */ /* 0x000fe20000010000 */
[----:B------:R-:W-:Y:S01]  /*09e0*/  ISETP.GE.U32.AND P0, PT, R0, 0x4, PT ;  /* 0x000000040000780c */ /* 0x000fe20003f06070 */
[----:B------:R-:W-:-:S12]  /*09f0*/  IMAD.MOV.U32 R19, RZ, RZ, RZ ;  /* 0x000000ffff137224 */ /* 0x000fd800078e00ff */
[----:B------:R-:W-:Y:S05]  /*0a00*/  @!P0 BRA `(.L_x_8) ;  /* 0x0000000400e48947 */ /* 0x000fea0003800000 */
[----:B------:R-:W0:Y:S01]  /*0a10*/  S2UR UR5, SR_CgaCtaId ;  /* 0x00000000000579c3 */ /* 0x000e220000008800 */
[----:B------:R-:W-:Y:S01]  /*0a20*/  UMOV UR4, 0x400 ;  /* 0x0000040000047882 */ /* 0x000fe20000000000 */
[----:B------:R-:W-:Y:S01]  /*0a30*/  HFMA2 R19, -RZ, RZ, 0, 0 ;  /* 0x00000000ff137431 */ /* 0x000fe200000001ff */
[----:B------:R-:W-:Y:S01]  /*0a40*/  UIADD3 UR6, UPT, UPT, UR4, 0x10, URZ ;  /* 0x0000001004067890 */ /* 0x000fe2000fffe0ff */
[----:B------:R-:W-:Y:S01]  /*0a50*/  BSSY.RECONVERGENT B6, `(.L_x_9) ;  /* 0x0000073000067945 */ /* 0x000fe20003800200 */
[----:B0-----:R-:W-:Y:S02]  /*0a60*/  ULEA UR4, UR5, UR4, 0x18 ;  /* 0x0000000405047291 */ /* 0x001fe4000f8ec0ff */
[----:B------:R-:W-:-:S04]  /*0a70*/  ULEA UR6, UR5, UR6, 0x18 ;  /* 0x0000000605067291 */ /* 0x000fc8000f8ec0ff */
[----:B------:R-:W-:Y:S02]  /*0a80*/  LEA R24, R22, UR4, 0x3 ;  /* 0x0000000416187c11 */ /* 0x000fe4000f8e18ff */
[----:B------:R-:W-:-:S03]  /*0a90*/  LEA R26, R23, UR6, 0x2 ;  /* 0x00000006171a7c11 */ /* 0x000fc6000f8e10ff */
[----:B------:R-:W-:Y:S02]  /*0aa0*/  VIADD R27, R24, 0x8 ;  /* 0x00000008181b7836 */ /* 0x000fe40000000000 */
[----:B------:R-:W-:-:S07]  /*0ab0*/  VIADD R26, R26, 0x10 ;  /* 0x000000101a1a7836 */ /* 0x000fce0000000000 */
.L_x_14:
[----:B------:R-:W0:Y:S01]  /*0ac0*/  LDS R0, [R27+-0x8] ;  /* 0xfffff8001b007984 */ /* 0x000e220000000800 */
[----:B------:R-:W-:Y:S01]  /*0ad0*/  MOV R2, 0x0 ;  /* 0x0000000000027802 */ /* 0x000fe20000000f00 */
[----:B------:R-:W-:Y:S01]  /*0ae0*/  IMAD.MOV.U32 R18, RZ, RZ, R22 ;  /* 0x000000ffff127224 */ /* 0x000fe200078e0016 */
[----:B------:R-:W1:Y:S01]  /*0af0*/  LDCU.64 UR4, c[0x4][0x28] ;  /* 0x01000500ff0477ac */ /* 0x000e620008000a00 */
[----:B------:R-:W2:Y:S01]  /*0b00*/  LDS R3, [R26+-0x10] ;  /* 0xfffff0001a037984 */ /* 0x000ea20000000800 */
[----:B------:R-:W-:Y:S01]  /*0b10*/  MOV R6, R19 ;  /* 0x0000001300067202 */ /* 0x000fe20000000f00 */
[----:B------:R-:W-:Y:S02]  /*0b20*/  IMAD.MOV.U32 R7, RZ, RZ, R23 ;  /* 0x000000ffff077224 */ /* 0x000fe400078e0017 */
[----:B------:R-:W-:Y:S04]  /*0b30*/  STL.64 [R1+0x10], R18 ;  /* 0x0000101201007387 */ /* 0x000fe80000100a00 */
[----:B------:R-:W-:Y:S04]  /*0b40*/  STL.64 [R1], R16 ;  /* 0x0000001001007387 */ /* 0x000fe80000100a00 */
[----:B------:R-:W-:Y:S04]  /*0b50*/  STL.64 [R1+0x8], R22 ;  /* 0x0000081601007387 */ /* 0x000fe80000100a00 */
[----:B------:R3:W-:Y:S01]  /*0b60*/  STL.64 [R1+0x20], R6 ;  /* 0x0000200601007387 */ /* 0x0007e20000100a00 */
[----:B-1----:R-:W-:Y:S01]  /*0b70*/  MOV R4, UR4 ;  /* 0x0000000400047c02 */ /* 0x002fe20008000f00 */
[----:B------:R-:W-:-:S02]  /*0b80*/  IMAD.U32 R5, RZ, RZ, UR5 ;  /* 0x00000005ff057e24 */ /* 0x000fc4000f8e00ff */
[----:B---3--:R-:W-:Y:S01]  /*0b90*/  IMAD.U32 R6, RZ, RZ, UR39 ;  /* 0x00000027ff067e24 */ /* 0x008fe2000f8e00ff */
[----:B------:R-:W-:Y:S01]  /*0ba0*/  MOV R7, UR40 ;  /* 0x0000002800077c02 */ /* 0x000fe20008000f00 */
[----:B0-----:R-:W0:Y:S01]  /*0bb0*/  F2F.F64.F32 R8, R0 ;  /* 0x0000000000087310 */ /* 0x001e220000201800 */
[----:B--2---:R-:W-:-:S07]  /*0bc0*/  FFMA R25, R0, R3, R25 ;  /* 0x0000000300197223 */ /* 0x004fce0000000019 */
[----:B------:R1:W2:Y:S01]  /*0bd0*/  F2F.F64.F32 R10, R3 ;  /* 0x00000003000a7310 */ /* 0x0002a20000201800 */
[----:B0-----:R0:W-:Y:S07]  /*0be0*/  STL.64 [R1+0x18], R8 ;  /* 0x0000180801007387 */ /* 0x0011ee0000100a00 */
[----:B------:R-:W3:Y:S01]  /*0bf0*/  F2F.F64.F32 R12, R25 ;  /* 0x00000019000c7310 */ /* 0x000ee20000201800 */
[----:B-1----:R-:W1:Y:S01]  /*0c00*/  LDC.64 R2, c[0x4][R2] ;  /* 0x0100000002027b82 */ /* 0x002e620000000a00 */
[----:B--2---:R0:W-:Y:S04]  /*0c10*/  STL.64 [R1+0x28], R10 ;  /* 0x0000280a01007387 */ /* 0x0041e80000100a00 */
[----:B---3--:R0:W-:Y:S02]  /*0c20*/  STL.64 [R1+0x30], R12 ;  /* 0x0000300c01007387 */ /* 0x0081e40000100a00 */
[----:B------:R-:W-:-:S07]  /*0c30*/  LEPC R20, `(.L_x_10) ;  /* 0x000000001014794e */ /* 0x000fce0000000000 */
[----:B01----:R-:W-:Y:S05]  /*0c40*/  CALL.ABS.NOINC R2 ;  /* 0x0000000002007343 */ /* 0x003fea0003c00000 */
.L_x_10:
[----:B------:R-:W0:Y:S01]  /*0c50*/  LDS R0, [R27+-0x4] ;  /* 0xfffffc001b007984 */ /* 0x000e220000000800 */
[----:B------:R-:W-:Y:S01]  /*0c60*/  VIADD R7, R19, 0x1 ;  /* 0x0000000113077836 */ /* 0x000fe20000000000 */
[----:B------:R-:W-:Y:S01]  /*0c70*/  MOV R21, R23 ;  /* 0x0000001700157202 */ /* 0x000fe20000000f00 */
[----:B------:R-:W1:Y:S01]  /*0c80*/  LDCU.64 UR4, c[0x4][0x28] ;  /* 0x01000500ff0477ac */ /* 0x000e620008000a00 */
[----:B------:R-:W2:Y:S01]  /*0c90*/  LDS R2, [R26+-0x8] ;  /* 0xfffff8001a027984 */ /* 0x000ea20000000800 */
[----:B------:R-:W-:Y:S02]  /*0ca0*/  IMAD.MOV.U32 R20, RZ, RZ, R7 ;  /* 0x000000ffff147224 */ /* 0x000fe400078e0007 */
[----:B------:R-:W-:Y:S01]  /*0cb0*/  IMAD.MOV.U32 R6, RZ, RZ, R22 ;  /* 0x000000ffff067224 */ /* 0x000fe200078e0016 */
[----:B------:R-:W-:Y:S04]  /*0cc0*/  STL.64 [R1], R16 ;  /* 0x0000001001007387 */ /* 0x000fe80000100a00 */
[----:B------:R-:W-:Y:S04]  /*0cd0*/  STL.64 [R1+0x20], R20 ;  /* 0x0000201401007387 */ /* 0x000fe80000100a00 */
[----:B------:R-:W-:Y:S04]  /*0ce0*/  STL.64 [R1+0x8], R22 ;  /* 0x0000081601007387 */ /* 0x000fe80000100a00 */
[----:B------:R3:W-:Y:S01]  /*0cf0*/  STL.64 [R1+0x10], R6 ;  /* 0x0000100601007387 */ /* 0x0007e20000100a00 */
[----:B-1----:R-:W-:Y:S01]  /*0d00*/  IMAD.U32 R4, RZ, RZ, UR4 ;  /* 0x00000004ff047e24 */ /* 0x002fe2000f8e00ff */
[----:B------:R-:W-:Y:S01]  /*0d10*/  MOV R5, UR5 ;  /* 0x0000000500057c02 */ /* 0x000fe20008000f00 */
[----:B---3--:R-:W-:-:S02]  /*0d20*/  IMAD.U32 R6, RZ, RZ, UR39 ;  /* 0x00000027ff067e24 */ /* 0x008fc4000f8e00ff */
[----:B------:R-:W-:Y:S01]  /*0d30*/  IMAD.U32 R7, RZ, RZ, UR40 ;  /* 0x00000028ff077e24 */ /* 0x000fe2000f8e00ff */
[----:B0-----:R-:W0:Y:S01]  /*0d40*/  F2F.F64.F32 R10, R0 ;  /* 0x00000000000a7310 */ /* 0x001e220000201800 */
[----:B--2---:R-:W-:-:S07]  /*0d50*/  FFMA R25, R0, R2, R25 ;  /* 0x0000000200197223 */ /* 0x004fce0000000019 */
[----:B------:R1:W2:Y:S01]  /*0d60*/  F2F.F64.F32 R12, R2 ;  /* 0x00000002000c7310 */ /* 0x0002a20000201800 */
[----:B0-----:R0:W-:Y:S07]  /*0d70*/  STL.64 [R1+0x18], R10 ;  /* 0x0000180a01007387 */ /* 0x0011ee0000100a00 */
[----:B------:R-:W3:Y:S01]  /*0d80*/  F2F.F64.F32 R14, R25 ;  /* 0x00000019000e7310 */ /* 0x000ee20000201800 */
[----:B-1----:R-:W-:-:S04]  /*0d90*/  MOV R2, 0x0 ;  /* 0x0000000000027802 */ /* 0x002fc80000000f00 */
[----:B------:R0:W1:Y:S01]  /*0da0*/  LDC.64 R8, c[0x4][R2] ;  /* 0x0100000002087b82 */ /* 0x0000620000000a00 */
[----:B--2---:R0:W-:Y:S04]  /*0db0*/  STL.64 [R1+0x28], R12 ;  /* 0x0000280c01007387 */ /* 0x0041e80000100a00 */
[----:B---3--:R0:W-:Y:S02]  /*0dc0*/  STL.64 [R1+0x30], R14 ;  /* 0x0000300e01007387 */ /* 0x0081e40000100a00 */
[----:B------:R-:W-:-:S07]  /*0dd0*/  LEPC R20, `(.L_x_11) ;  /* 0x000000001014794e */ /* 0x000fce0000000000 */
[----:B01----:R-:W-:Y:S05]  /*0de0*/  CALL.ABS.NOINC R8 ;  /* 0x0000000008007343 */ /* 0x003fea0003c00000 */
.L_x_11:
[----:B------:R-:W0:Y:S01]  /*0df0*/  LDS R0, [R27] ;  /* 0x000000001b007984 */ /* 0x000e220000000800 */
[----:B------:R-:W-:Y:S01]  /*0e00*/  IADD3 R7, PT, PT, R19, 0x2, RZ ;  /* 0x0000000213077810 */ /* 0x000fe20007ffe0ff */
[----:B------:R-:W-:Y:S01]  /*0e10*/  IMAD.MOV.U32 R21, RZ, RZ, R23 ;  /* 0x000000ffff157224 */ /* 0x000fe200078e0017 */
[----:B------:R1:W2:Y:S01]  /*0e20*/  LDC.64 R8, c[0x4][R2] ;  /* 0x0100000002087b82 */ /* 0x0002a20000000a00 */
[----:B------:R-:W3:Y:S01]  /*0e30*/  LDS R3, [R26] ;  /* 0x000000001a037984 */ /* 0x000ee20000000800 */
[----:B------:R-:W-:Y:S01]  /*0e40*/  MOV R20, R7 ;  /* 0x0000000700147202 */ /* 0x000fe20000000f00 */
[----:B------:R-:W4:Y:S01]  /*0e50*/  LDCU.64 UR4, c[0x4][0x28] ;  /* 0x01000500ff0477ac */ /* 0x000f220008000a00 */
[----:B------:R-:W-:Y:S01]  /*0e60*/  IMAD.MOV.U32 R6, RZ, RZ, R22 ;  /* 0x000000ffff067224 */ /* 0x000fe200078e0016 */
[----:B------:R-:W-:Y:S04]  /*0e70*/  STL.64 [R1], R16 ;  /* 0x0000001001007387 */ /* 0x000fe80000100a00 */
[----:B------:R-:W-:Y:S04]  /*0e80*/  STL.64 [R1+0x20], R20 ;  /* 0x0000201401007387 */ /* 0x000fe80000100a00 */
[----:B------:R-:W-:Y:S04]  /*0e90*/  STL.64 [R1+0x8], R22 ;  /* 0x0000081601007387 */ /* 0x000fe80000100a00 */
[----:B------:R5:W-:Y:S01]  /*0ea0*/  STL.64 [R1+0x10], R6 ;  /* 0x0000100601007387 */ /* 0x000be20000100a00 */
[----:B----4-:R-:W-:-:S02]  /*0eb0*/  IMAD.U32 R4, RZ, RZ, UR4 ;  /* 0x00000004ff047e24 */ /* 0x010fc4000f8e00ff */
[----:B------:R-:W-:Y:S01]  /*0ec0*/  IMAD.U32 R5, RZ, RZ, UR5 ;  /* 0x00000005ff057e24 */ /* 0x000fe2000f8e00ff */
[----:B-----5:R-:W-:Y:S01]  /*0ed0*/  MOV R6, UR39 ;  /* 0x0000002700067c02 */ /* 0x020fe20008000f00 */
[----:B------:R-:W-:Y:S01]  /*0ee0*/  IMAD.U32 R7, RZ, RZ, UR40 ;  /* 0x00000028ff077e24 */ /* 0x000fe2000f8e00ff */
[----:B0-----:R-:W0:Y:S01]  /*0ef0*/  F2F.F64.F32 R10, R0 ;  /* 0x00000000000a7310 */ /* 0x001e220000201800 */
[----:B---3--:R-:W-:-:S07]  /*0f00*/  FFMA R25, R0, R3, R25 ;  /* 0x0000000300197223 */ /* 0x008fce0000000019 */
[----:B------:R-:W3:Y:S01]  /*0f10*/  F2F.F64.F32 R12, R3 ;  /* 0x00000003000c7310 */ /* 0x000ee20000201800 */
[----:B0-----:R1:W-:Y:S07]  /*0f20*/  STL.64 [R1+0x18], R10 ;  /* 0x0000180a01007387 */ /* 0x0013ee0000100a00 */
[----:B------:R-:W0:Y:S01]  /*0f30*/  F2F.F64.F32 R14, R25 ;  /* 0x00000019000e7310 */ /* 0x000e220000201800 */
[----:B---3--:R1:W-:Y:S04]  /*0f40*/  STL.64 [R1+0x28], R12 ;  /* 0x0000280c01007387 */ /* 0x0083e80000100a00 */
[----:B0-2---:R1:W-:Y:S02]  /*0f50*/  STL.64 [R1+0x30], R14 ;  /* 0x0000300e01007387 */ /* 0x0053e40000100a00 */
[----:B------:R-:W-:-:S07]  /*0f60*/  LEPC R20, `(.L_x_12) ;  /* 0x000000001014794e */ /* 0x000fce0000000000 */
[----:B-1----:R-:W-:Y:S05]  /*0f70*/  CALL.ABS.NOINC R8 ;  /* 0x0000000008007343 */ /* 0x002fea0003c00000 */
.L_x_12:
[----:B------:R-:W0:Y:S01]  /*0f80*/  LDS R0, [R27+0x4] ;  /* 0x000004001b007984 */ /* 0x000e220000000800 */
[----:B------:R-:W-:Y:S01]  /*0f90*/  VIADD R7, R19, 0x3 ;  /* 0x0000000313077836 */ /* 0x000fe20000000000 */
[----:B------:R-:W1:Y:S01]  /*0fa0*/  LDCU.64 UR4, c[0x4][0x28] ;  /* 0x01000500ff0477ac */ /* 0x000e620008000a00 */
[----:B------:R-:W-:Y:S01]  /*0fb0*/  IMAD.MOV.U32 R15, RZ, RZ, R23 ;  /* 0x000000ffff0f7224 */ /* 0x000fe200078e0017 */
[----:B------:R-:W2:Y:S01]  /*0fc0*/  LDS R3, [R26+0x8] ;  /* 0x000008001a037984 */ /* 0x000ea20000000800 */
[----:B------:R-:W-:Y:S02]  /*0fd0*/  MOV R6, R22 ;  /* 0x0000001600067202 */ /* 0x000fe40000000f00 */
[----:B------:R-:W-:Y:S01]  /*0fe0*/  MOV R14, R7 ;  /* 0x00000007000e7202 */ /* 0x000fe20000000f00 */
[----:B------:R-:W-:Y:S04]  /*0ff0*/  STL.64 [R1], R16 ;  /* 0x0000001001007387 */ /* 0x000fe80000100a00 */
[----:B------:R-:W-:Y:S04]  /*1000*/  STL.64 [R1+0x20], R14 ;  /* 0x0000200e01007387 */ /* 0x000fe80000100a00 */
[----:B------:R-:W-:Y:S04]  /*1010*/  STL.64 [R1+0x8], R22 ;  /* 0x0000081601007387 */ /* 0x000fe80000100a00 */
[----:B------:R3:W-:Y:S01]  /*1020*/  STL.64 [R1+0x10], R6 ;  /* 0x0000100601007387 */ /* 0x0007e20000100a00 */
[----:B-1----:R-:W-:Y:S01]  /*1030*/  IMAD.U32 R4, RZ, RZ, UR4 ;  /* 0x00000004ff047e24 */ /* 0x002fe2000f8e00ff */
[----:B------:R-:W-:Y:S01]  /*1040*/  MOV R5, UR5 ;  /* 0x0000000500057c02 */ /* 0x000fe20008000f00 */
        /* <DEDUP_REMOVED lines=12> */
.L_x_13:
[----:B------:R-:W-:Y:S01]  /*1110*/  IMAD.U32 R0, RZ, RZ, UR44 ;  /* 0x0000002cff007e24 */ /* 0x000fe2000f8e00ff */
[----:B------:R-:W-:Y:S01]  /*1120*/  IADD3 R19, PT, PT, R19, 0x4, RZ ;  /* 0x0000000413137810 */ /* 0x000fe20007ffe0ff */
[----:B------:R-:W-:Y:S01]  /*1130*/  VIADD R27, R27, 0x10 ;  /* 0x000000101b1b7836 */ /* 0x000fe20000000000 */
[----:B------:R-:W-:Y:S02]  /*1140*/  IADD3 R26, PT, PT, R26, 0x20, RZ ;  /* 0x000000201a1a7810 */ /* 0x000fe40007ffe0ff */
[----:B------:R-:W-:-:S04]  /*1150*/  LOP3.LUT R0, R0, 0x7fc, RZ, 0xc0, !PT ;  /* 0x000007fc00007812 */ /* 0x000fc800078ec0ff */
[----:B------:R-:W-:-:S13]  /*1160*/  ISETP.NE.AND P0, PT, R19, R0, PT ;  /* 0x000000001300720c */ /* 0x000fda0003f05270 */
[----:B------:R-:W-:Y:S05]  /*1170*/  @P0 BRA `(.L_x_14) ;  /* 0xfffffff800500947 */ /* 0x000fea000383ffff */
[----:B------:R-:W-:Y:S05]  /*1180*/  BSYNC.RECONVERGENT B6 ;  /* 0x0000000000067941 */ /* 0x000fea0003800200 */
.L_x_9:
[----:B------:R-:W-:-:S07]  /*1190*/  IMAD.MOV.U32 R19, RZ, RZ, R0 ;  /* 0x000000ffff137224 */ /* 0x000fce00078e0000 */
.L_x_8:
[----:B------:R-:W-:-:S04]  /*11a0*/  ULOP3.LUT UR6, UR44, 0x3, URZ, 0xc0, !UPT ;  /* 0x000000032c067892 */ /* 0x000fc8000f8ec0ff */
[----:B------:R-:W-:-:S09]  /*11b0*/  UISETP.NE.AND UP0, UPT, UR6, URZ, UPT ;  /* 0x000000ff0600728c */ /* 0x000fd2000bf05270 */
[----:B------:R-:W-:Y:S05]  /*11c0*/  BRA.U !UP0, `(.L_x_15) ;  /* 0x0000000508b47547 */ /* 0x000fea000b800000 */
[----:B------:R-:W0:Y:S01]  /*11d0*/  S2R R23, SR_TID.X ;  /* 0x0000000000177919 */ /* 0x000e220000002100 */
[----:B------:R-:W1:Y:S01]  /*11e0*/  S2UR UR5, SR_CgaCtaId ;  /* 0x00000000000579c3 */ /* 0x000e620000008800 */
[----:B------:R-:W-:Y:S01]  /*11f0*/  UMOV UR4, 0x400 ;  /* 0x0000040000047882 */ /* 0x000fe20000000000 */
[----:B------:R-:W-:Y:S01]  /*1200*/  LEA R26, R19, R24, 0x2 ;  /* 0x00000018131a7211 */ /* 0x000fe200078e10ff */
[----:B------:R-:W-:Y:S01]  /*1210*/  UIADD3 UR4, UPT, UPT, UR4, 0x10, URZ ;  /* 0x0000001004047890 */ /* 0x000fe2000fffe0ff */
[----:B------:R-:W-:Y:S01]  /*1220*/  MOV R12, R19 ;  /* 0x00000013000c7202 */ /* 0x000fe20000000f00 */
[----:B------:R-:W-:Y:S01]  /*1230*/  IMAD.MOV.U32 R18, RZ, RZ, R22 ;  /* 0x000000ffff127224 */ /* 0x000fe200078e0016 */
[----:B------:R-:W-:Y:S01]  /*1240*/  STL.64 [R1], R16 ;  /* 0x0000001001007387 */ /* 0x000fe20000100a00 */
[----:B------:R-:W-:-:S03]  /*1250*/  IMAD.U32 R27, RZ, RZ, UR6 ;  /* 0x00000006ff1b7e24 */ /* 0x000fc6000f8e00ff */
[----:B------:R-:W2:Y:S02]  /*1260*/  LDS R0, [R26] ;  /* 0x000000001a007984 */ /* 0x000ea40000000800 */
[----:B------:R-:W-:Y:S02]  /*1270*/  ISETP.NE.AND P0, PT, R27, 0x1, PT ;  /* 0x000000011b00780c */ /* 0x000fe40003f05270 */
[----:B------:R-:W-:Y:S01]  /*1280*/  STL.64 [R1+0x10], R18 ;  /* 0x0000101201007387 */ /* 0x000fe20000100a00 */
[----:B-1----:R-:W-:-:S06]  /*1290*/  ULEA UR4, UR5, UR4, 0x18 ;  /* 0x0000000405047291 */ /* 0x002fcc000f8ec0ff */
[----:B0-----:R-:W-:Y:S01]  /*12a0*/  LEA R2, R23, UR4, 0x2 ;  /* 0x0000000417027c11 */ /* 0x001fe2000f8e10ff */
[----:B------:R-:W-:Y:S01]  /*12b0*/  STL.64 [R1+0x8], R22 ;  /* 0x0000081601007387 */ /* 0x000fe20000100a00 */
[----:B------:R-:W-:-:S03]  /*12c0*/  MOV R13, R23 ;  /* 0x00000017000d7202 */ /* 0x000fc60000000f00 */
[----:B------:R-:W0:Y:S01]  /*12d0*/  LDCU.64 UR4, c[0x4][0x28] ;  /* 0x01000500ff0477ac */ /* 0x000e220008000a00 */
[----:B------:R-:W-:Y:S01]  /*12e0*/  IMAD R2, R19, 0x8, R2 ;  /* 0x0000000813027824 */ /* 0x000fe200078e0202 */
[----:B------:R-:W-:Y:S05]  /*12f0*/  STL.64 [R1+0x20], R12 ;  /* 0x0000200c01007387 */ /* 0x000fea0000100a00 */
[----:B------:R-:W1:Y:S01]  /*1300*/  LDS R2, [R2] ;  /* 0x0000000002027984 */ /* 0x000e620000000800 */
[----:B--2---:R-:W2:Y:S01]  /*1310*/  F2F.F64.F32 R8, R0 ;  /* 0x0000000000087310 */ /* 0x004ea20000201800 */
[----:B0-----:R-:W-:Y:S01]  /*1320*/  MOV R4, UR4 ;  /* 0x0000000400047c02 */ /* 0x001fe20008000f00 */
[----:B------:R-:W-:Y:S01]  /*1330*/  IMAD.U32 R5, RZ, RZ, UR5 ;  /* 0x00000005ff057e24 */ /* 0x000fe2000f8e00ff */
[----:B--2---:R-:W-:Y:S01]  /*1340*/  STL.64 [R1+0x18], R8 ;  /* 0x0000180801007387 */ /* 0x004fe20000100a00 */
[----:B-1----:R-:W-:-:S04]  /*1350*/  FFMA R25, R0, R2, R25 ;  /* 0x0000000200197223 */ /* 0x002fc80000000019 */
[----:B------:R0:W1:Y:S01]  /*1360*/  F2F.F64.F32 R6, R2 ;  /* 0x0000000200067310 */ /* 0x0000620000201800 */
[----:B------:R-:W-:-:S07]  /*1370*/  P2R R0, PR, RZ, 0x1 ;  /* 0x00000001ff007803 */ /* 0x000fce0000000000 */
[----:B------:R-:W2:Y:S01]  /*1380*/  F2F.F64.F32 R10, R25 ;  /* 0x00000019000a7310 */ /* 0x000ea20000201800 */
[----:B0-----:R-:W-:-:S06]  /*1390*/  MOV R2, 0x0 ;  /* 0x0000000000027802 */ /* 0x001fcc0000000f00 */
[----:B------:R-:W0:Y:S01]  /*13a0*/  LDC.64 R2, c[0x4][R2] ;  /* 0x0100000002027b82 */ /* 0x000e220000000a00 */
[----:B-1----:R1:W-:Y:S04]  /*13b0*/  STL.64 [R1+0x28], R6 ;  /* 0x0000280601007387 */ /* 0x0023e80000100a00 */
[----:B--2---:R2:W-:Y:S01]  /*13c0*/  STL.64 [R1+0x30], R10 ;  /* 0x0000300a01007387 */ /* 0x0045e20000100a00 */
[----:B-1----:R-:W-:Y:S01]  /*13d0*/  MOV R6, UR39 ;  /* 0x0000002700067c02 */ /* 0x002fe20008000f00 */
[----:B------:R-:W-:-:S07]  /*13e0*/  IMAD.U32 R7, RZ, RZ, UR40 ;  /* 0x00000028ff077e24 */ /* 0x000fce000f8e00ff */
[----:B------:R-:W-:-:S07]  /*13f0*/  LEPC R20, `(.L_x_16) ;  /* 0x000000001014794e */ /* 0x000fce0000000000 */
[----:B0-2---:R-:W-:Y:S05]  /*1400*/  CALL.ABS.NOINC R2 ;  /* 0x0000000002007343 */ /* 0x005fea0003c00000 */
.L_x_16:
[----:B------:R-:W-:-:S13]  /*1410*/  ISETP.NE.AND P6, PT, R27, 0x1, PT ;  /* 0x000000011b00780c */ /* 0x000fda0003fc5270 */
[----:B------:R-:W-:Y:S05]  /*1420*/  @!P6 BRA `(.L_x_15) ;  /* 0x00000004001ce947 */ /* 0x000fea0003800000 */
[----:B------:R-:W0:Y:S01]  /*1430*/  S2R R0, SR_TID.X ;  /* 0x0000000000007919 */ /* 0x000e220000002100 */
[----:B------:R-:W1:Y:S01]  /*1440*/  S2UR UR5, SR_CgaCtaId ;  /* 0x00000000000579c3 */ /* 0x000e620000008800 */
[----:B------:R-:W-:Y:S01]  /*1450*/  UMOV UR4, 0x400 ;  /* 0x0000040000047882 */ /* 0x000fe20000000000 */
[----:B------:R-:W-:Y:S01]  /*1460*/  VIADD R5, R19, 0x1 ;  /* 0x0000000113057836 */ /* 0x000fe20000000000 */
[----:B------:R-:W-:Y:S01]  /*1470*/  UIADD3 UR4, UPT, UPT, UR4, 0x10, URZ ;  /* 0x0000001004047890 */ /* 0x000fe2000fffe0ff */
[----:B------:R-:W-:Y:S01]  /*1480*/  IMAD.MOV.U32 R15, RZ, RZ, R23 ;  /* 0x000000ffff0f7224 */ /* 0x000fe200078e0017 */
[----:B------:R-:W-:Y:S01]  /*1490*/  STL.64 [R1+0x8], R22 ;  /* 0x0000081601007387 */ /* 0x000fe20000100a00 */
[----:B------:R-:W-:Y:S01]  /*14a0*/  ULOP3.LUT UR6, UR44, 0x3, URZ, 0xc0, !UPT ;  /* 0x000000032c067892 */ /* 0x000fe2000f8ec0ff */
[----:B------:R-:W-:Y:S02]  /*14b0*/  MOV R14, R5 ;  /* 0x00000005000e7202 */ /* 0x000fe40000000f00 */
[----:B------:R-:W-:Y:S01]  /*14c0*/  STL.64 [R1], R16 ;  /* 0x0000001001007387 */ /* 0x000fe20000100a00 */
[----:B------:R-:W-:-:S02]  /*14d0*/  MOV R4, R22 ;  /* 0x0000001600047202 */ /* 0x000fc40000000f00 */
[----:B------:R-:W-:Y:S01]  /*14e0*/  IMAD.U32 R18, RZ, RZ, UR6 ;  /* 0x00000006ff127e24 */ /* 0x000fe2000f8e00ff */
[----:B------:R-:W-:Y:S04]  /*14f0*/  STL.64 [R1+0x20], R14 ;  /* 0x0000200e01007387 */ /* 0x000fe80000100a00 */
[----:B------:R-:W-:Y:S01]  /*1500*/  ISETP.NE.AND P0, PT, R18, 0x2, PT ;  /* 0x000000021200780c */ /* 0x000fe20003f05270 */
[----:B------:R2:W-:Y:S01]  /*1510*/  STL.64 [R1+0x10], R4 ;  /* 0x0000100401007387 */ /* 0x0005e20000100a00 */
[----:B-1----:R-:W-:-:S06]  /*1520*/  ULEA UR4, UR5, UR4, 0x18 ;  /* 0x0000000405047291 */ /* 0x002fcc000f8ec0ff */
[----:B0-----:R-:W-:-:S04]  /*1530*/  LEA R0, R0, UR4, 0x2 ;  /* 0x0000000400007c11 */ /* 0x001fc8000f8e10ff */
[----:B------:R-:W-:Y:S01]  /*1540*/  LEA R2, R19, R0, 0x3 ;  /* 0x0000000013027211 */ /* 0x000fe200078e18ff */
[----:B------:R-:W2:Y:S01]  /*1550*/  LDCU.64 UR4, c[0x4][0x28] ;  /* 0x01000500ff0477ac */ /* 0x000ea20008000a00 */
[----:B------:R-:W0:Y:S04]  /*1560*/  LDS R0, [R26+0x4] ;  /* 0x000004001a007984 */ /* 0x000e280000000800 */
[----:B------:R-:W1:Y:S01]  /*1570*/  LDS R2, [R2+0x8] ;  /* 0x0000080002027984 */ /* 0x000e620000000800 */
[----:B--2---:R-:W-:Y:S01]  /*1580*/  MOV R4, UR4 ;  /* 0x0000000400047c02 */ /* 0x004fe20008000f00 */
[----:B------:R-:W-:Y:S01]  /*1590*/  IMAD.U32 R5, RZ, RZ, UR5 ;  /* 0x00000005ff057e24 */ /* 0x000fe2000f8e00ff */
[----:B0-----:R0:W2:Y:S01]  /*15a0*/  F2F.F64.F32 R10, R0 ;  /* 0x00000000000a7310 */ /* 0x0010a20000201800 */
[----:B-1----:R-:W-:-:S07]  /*15b0*/  FFMA R25, R0, R2, R25 ;  /* 0x0000000200197223 */ /* 0x002fce0000000019 */
[----:B------:R-:W1:Y:S01]  /*15c0*/  F2F.F64.F32 R12, R25 ;  /* 0x00000019000c7310 */ /* 0x000e620000201800 */
[----:B0-----:R-:W-:Y:S01]  /*15d0*/  P2R R0, PR, RZ, 0x1 ;  /* 0x00000001ff007803 */ /* 0x001fe20000000000 */
[----:B--2---:R-:W-:Y:S06]  /*15e0*/  STL.64 [R1+0x18], R10 ;  /* 0x0000180a01007387 */ /* 0x004fec0000100a00 */
[----:B------:R0:W2:Y:S01]  /*15f0*/  F2F.F64.F32 R6, R2 ;  /* 0x0000000200067310 */ /* 0x0000a20000201800 */
[----:B-1----:R-:W-:Y:S01]  /*1600*/  STL.64 [R1+0x30], R12 ;  /* 0x0000300c01007387 */ /* 0x002fe20000100a00 */
[----:B0-----:R-:W-:-:S04]  /*1610*/  MOV R2, 0x0 ;  /* 0x0000000000027802 */ /* 0x001fc80000000f00 */
[----:B------:R0:W1:Y:S01]  /*1620*/  LDC.64 R8, c[0x4][R2] ;  /* 0x0100000002087b82 */ /* 0x0000620000000a00 */
[----:B--2---:R2:W-:Y:S02]  /*1630*/  STL.64 [R1+0x28], R6 ;  /* 0x0000280601007387 */ /* 0x0045e40000100a00 */
[----:B--2---:R-:W-:Y:S01]  /*1640*/  MOV R6, UR39 ;  /* 0x0000002700067c02 */ /* 0x004fe20008000f00 */
[----:B0-----:R-:W-:-:S07]  /*1650*/  IMAD.U32 R7, RZ, RZ, UR40 ;  /* 0x00000028ff077e24 */ /* 0x001fce000f8e00ff */
[----:B------:R-:W-:-:S07]  /*1660*/  LEPC R20, `(.L_x_17) ;  /* 0x000000001014794e */ /* 0x000fce0000000000 */
[----:B-1----:R-:W-:Y:S05]  /*1670*/  CALL.ABS.NOINC R8 ;  /* 0x0000000008007343 */ /* 0x002fea0003c00000 */
.L_x_17:
[----:B------:R-:W-:-:S13]  /*1680*/  ISETP.NE.AND P6, PT, R18, 0x2, PT ;  /* 0x000000021200780c */ /* 0x000fda0003fc5270 */
[----:B------:R-:W-:Y:S05]  /*1690*/  @!P6 BRA `(.L_x_15) ;  /* 0x000000000080e947 */ /* 0x000fea0003800000 */
[----:B------:R-:W0:Y:S01]  /*16a0*/  S2R R0, SR_TID.X ;  /* 0x0000000000007919 */ /* 0x000e220000002100 */
[----:B------:R-:W1:Y:S01]  /*16b0*/  S2UR UR5, SR_CgaCtaId ;  /* 0x00000000000579c3 */ /* 0x000e620000008800 */
[----:B------:R-:W-:Y:S01]  /*16c0*/  UMOV UR4, 0x400 ;  /* 0x0000040000047882 */ /* 0x000fe20000000000 */
[----:B------:R-:W-:Y:S01]  /*16d0*/  MOV R15, R23 ;  /* 0x00000017000f7202 */ /* 0x000fe20000000f00 */
[----:B------:R-:W-:Y:S01]  /*16e0*/  UIADD3 UR4, UPT, UPT, UR4, 0x10, URZ ;  /* 0x0000001004047890 */ /* 0x000fe2000fffe0ff */
[----:B------:R-:W2:Y:S01]  /*16f0*/  LDS R26, [R26+0x8] ;  /* 0x000008001a1a7984 */ /* 0x000ea20000000800 */
[----:B------:R-:W-:Y:S01]  /*1700*/  IMAD.MOV.U32 R18, RZ, RZ, R22 ;  /* 0x000000ffff127224 */ /* 0x000fe200078e0016 */
[----:B------:R-:W-:Y:S01]  /*1710*/  MOV R7, UR40 ;  /* 0x0000002800077c02 */ /* 0x000fe20008000f00 */
[----:B------:R-:W-:Y:S01]  /*1720*/  IMAD.U32 R6, RZ, RZ, UR39 ;  /* 0x00000027ff067e24 */ /* 0x000fe2000f8e00ff */
[----:B------:R-:W-:Y:S01]  /*1730*/  STL.64 [R1+0x8], R22 ;  /* 0x0000081601007387 */ /* 0x000fe20000100a00 */
[----:B------:R-:W3:Y:S03]  /*1740*/  LDC.64 R2, c[0x4][R2] ;  /* 0x0100000002027b82 */ /* 0x000ee60000000a00 */
[----:B------:R-:W-:Y:S01]  /*1750*/  STL.64 [R1], R16 ;  /* 0x0000001001007387 */ /* 0x000fe20000100a00 */
[----:B-1----:R-:W-:-:S06]  /*1760*/  ULEA UR4, UR5, UR4, 0x18 ;  /* 0x0000000405047291 */ /* 0x002fcc000f8ec0ff */
[----:B0-----:R-:W-:-:S04]  /*1770*/  LEA R0, R0, UR4, 0x2 ;  /* 0x0000000400007c11 */ /* 0x001fc8000f8e10ff */
[C---:B------:R-:W-:Y:S01]  /*1780*/  LEA R0, R19.reuse, R0, 0x3 ;  /* 0x0000000013007211 */ /* 0x040fe200078e18ff */
[----:B------:R-:W-:Y:S01]  /*1790*/  VIADD R19, R19, 0x2 ;  /* 0x0000000213137836 */ /* 0x000fe20000000000 */
[----:B------:R-:W0:Y:S04]  /*17a0*/  LDCU.64 UR4, c[0x4][0x28] ;  /* 0x01000500ff0477ac */ /* 0x000e280008000a00 */
[----:B------:R-:W1:Y:S01]  /*17b0*/  LDS R0, [R0+0x10] ;  /* 0x0000100000007984 */ /* 0x000e620000000800 */
[----:B------:R-:W-:Y:S01]  /*17c0*/  MOV R14, R19 ;  /* 0x00000013000e7202 */ /* 0x000fe20000000f00 */
[----:B--2---:R-:W2:Y:S02]  /*17d0*/  F2F.F64.F32 R8, R26 ;  /* 0x0000001a00087310 */ /* 0x004ea40000201800 */
[----:B------:R4:W-:Y:S04]  /*17e0*/  STL.64 [R1+0x10], R18 ;  /* 0x0000101201007387 */ /* 0x0009e80000100a00 */
[----:B------:R4:W-:Y:S01]  /*17f0*/  STL.64 [R1+0x20], R14 ;  /* 0x0000200e01007387 */ /* 0x0009e20000100a00 */
[----:B0-----:R-:W-:Y:S01]  /*1800*/  IMAD.U32 R4, RZ, RZ, UR4 ;  /* 0x00000004ff047e24 */ /* 0x001fe2000f8e00ff */
[----:B------:R-:W-:-:S02]  /*1810*/  MOV R5, UR5 ;  /* 0x0000000500057c02 */ /* 0x000fc40008000f00 */
[----:B--2---:R4:W-:Y:S01]  /*1820*/  STL.64 [R1+0x18], R8 ;  /* 0x0000180801007387 */ /* 0x0049e20000100a00 */
[----:B-1----:R-:W-:Y:S01]  /*1830*/  FFMA R25, R26, R0, R25 ;  /* 0x000000001a197223 */ /* 0x002fe20000000019 */
[----:B------:R-:W0:Y:S08]  /*1840*/  F2F.F64.F32 R10, R0 ;  /* 0x00000000000a7310 */ /* 0x000e300000201800 */
[----:B------:R-:W1:Y:S01]  /*1850*/  F2F.F64.F32 R12, R25 ;  /* 0x00000019000c7310 */ /* 0x000e620000201800 */
[----:B0-----:R4:W-:Y:S04]  /*1860*/  STL.64 [R1+0x28], R10 ;  /* 0x0000280a01007387 */ /* 0x0019e80000100a00 */
[----:B-1-3--:R4:W-:Y:S02]  /*1870*/  STL.64 [R1+0x30], R12 ;  /* 0x0000300c01007387 */ /* 0x00a9e40000100a00 */
[----:B------:R-:W-:-:S07]  /*1880*/  LEPC R20, `(.L_x_15) ;  /* 0x000000001014794e */ /* 0x000fce0000000000 */
[----:B----4-:R-:W-:Y:S05]  /*1890*/  CALL.ABS.NOINC R2 ;  /* 0x0000000002007343 */ /* 0x010fea0003c00000 */
.L_x_15:
[----:B------:R-:W-:Y:S05]  /*18a0*/  WARPSYNC.ALL ;  /* 0x0000000000007948 */ /* 0x000fea0003800000 */
[----:B------:R-:W-:Y:S01]  /*18b0*/  BAR.SYNC.DEFER_BLOCKING 0x0 ;  /* 0x0000000000007b1d */ /* 0x000fe20000010000 */
[----:B------:R-:W-:-:S04]  /*18c0*/  UIADD3 UR38, UPT, UPT, UR38, 0x1, URZ ;  /* 0x0000000126267890 */ /* 0x000fc8000fffe0ff */
[----:B------:R-:W-:-:S09]  /*18d0*/  UISETP.NE.AND UP0, UPT, UR38, UR41, UPT ;  /* 0x000000292600728c */ /* 0x000fd2000bf05270 */
[----:B------:R-:W-:Y:S05]  /*18e0*/  BRA.U UP0, `(.L_x_18) ;  /* 0xffffffe900747547 */ /* 0x000fea000b83ffff */
.L_x_0:
[----:B------:R-:W1:Y:S01]  /*18f0*/  S2R R23, SR_TID.X ;  /* 0x0000000000177919 */ /* 0x000e620000002100 */
[----:B------:R-:W2:Y:S01]  /*1900*/  LDCU UR4, c[0x0][0x388] ;  /* 0x00007100ff0477ac */ /* 0x000ea20008000800 */
[----:B------:R-:W3:Y:S01]  /*1910*/  S2R R12, SR_TID.Y ;  /* 0x00000000000c7919 */ /* 0x000ee20000002200 */
[----:B------:R-:W4:Y:S01]  /*1920*/  LDCU UR5, c[0x0][0x380] ;  /* 0x00007000ff0577ac */ /* 0x000f220008000800 */
[----:B-1----:R-:W-:Y:S02]  /*1930*/  IMAD R13, R16, UR44, R23 ;  /* 0x0000002c100d7c24 */ /* 0x002fe4000f8e0217 */
[----:B---3--:R-:W-:-:S03]  /*1940*/  IMAD R12, R17, UR42, R12 ;  /* 0x0000002a110c7c24 */ /* 0x008fc6000f8e020c */
[----:B--2---:R-:W-:-:S04]  /*1950*/  ISETP.GE.AND P0, PT, R13, UR4, PT ;  /* 0x000000040d007c0c */ /* 0x004fc8000bf06270 */
[----:B----4-:R-:W-:-:S13]  /*1960*/  ISETP.GE.OR P0, PT, R12, UR5, P0 ;  /* 0x000000050c007c0c */ /* 0x010fda0008706670 */
[----:B0-----:R-:W-:Y:S05]  /*1970*/  @P0 EXIT ;  /* 0x000000000000094d */ /* 0x001fea0003800000 */
[----:B------:R-:W0:Y:S01]  /*1980*/  LDC.64 R2, c[0x0][0x3a0] ;  /* 0x0000e800ff027b82 */ /* 0x000e220000000a00 */
[----:B------:R-:W1:Y:S01]  /*1990*/  LDCU UR5, c[0x0][0x384] ;  /* 0x00007080ff0577ac */ /* 0x000e620008000800 */
[C-C-:B------:R-:W-:Y:S02]  /*19a0*/  IMAD R5, R12.reuse, UR4, R13.reuse ;  /* 0x000000040c057c24 */ /* 0x140fe4000f8e020d */
[----:B-1----:R-:W-:Y:S01]  /*19b0*/  IMAD R7, R12, UR5, R13 ;  /* 0x000000050c077c24 */ /* 0x002fe2000f8e020d */
[----:B------:R-:W-:Y:S01]  /*19c0*/  MOV R0, 0x0 ;  /* 0x0000000000007802 */ /* 0x000fe20000000f00 */
[----:B------:R-:W-:Y:S01]  /*19d0*/  STL.64 [R1], R16 ;  /* 0x0000001001007387 */ /* 0x000fe20000100a00 */
[----:B------:R-:W1:Y:S01]  /*19e0*/  LDCU.64 UR4, c[0x4][0x30] ;  /* 0x01000600ff0477ac */ /* 0x000e620008000a00 */
[----:B0-----:R-:W-:-:S04]  /*19f0*/  IMAD.WIDE R4, R5, 0x4, R2 ;  /* 0x0000000405047825 */ /* 0x001fc800078e0202 */
[----:B------:R-:W-:Y:S01]  /*1a00*/  IMAD.WIDE R2, R7, 0x4, R2 ;  /* 0x0000000407027825 */ /* 0x000fe200078e0202 */
[----:B------:R1:W-:Y:S05]  /*1a10*/  STG.E desc[UR36][R4.64], R25 ;  /* 0x0000001904007986 */ /* 0x0003ea000c101924 */
[----:B------:R-:W2:Y:S01]  /*1a20*/  LDG.E R2, desc[UR36][R2.64] ;  /* 0x0000002402027981 */ /* 0x000ea2000c1e1900 */
[----:B------:R0:W3:Y:S01]  /*1a30*/  LDC.64 R10, c[0x4][R0] ;  /* 0x01000000000a7b82 */ /* 0x0000e20000000a00 */
[----:B------:R-:W-:Y:S01]  /*1a40*/  IMAD.U32 R6, RZ, RZ, UR39 ;  /* 0x00000027ff067e24 */ /* 0x000fe2000f8e00ff */
[----:B------:R-:W-:Y:S01]  /*1a50*/  MOV R7, UR40 ;  /* 0x0000002800077c02 */ /* 0x000fe20008000f00 */
[----:B------:R0:W-:Y:S01]  /*1a60*/  STL.64 [R1+0x10], R12 ;  /* 0x0000100c01007387 */ /* 0x0001e20000100a00 */
[----:B-1----:R-:W-:-:S03]  /*1a70*/  IMAD.U32 R4, RZ, RZ, UR4 ;  /* 0x00000004ff047e24 */ /* 0x002fc6000f8e00ff */
[----:B------:R0:W-:Y:S01]  /*1a80*/  STL.64 [R1+0x8], R22 ;  /* 0x0000081601007387 */ /* 0x0001e20000100a00 */
[----:B------:R-:W-:Y:S01]  /*1a90*/  MOV R5, UR5 ;  /* 0x0000000500057c02 */ /* 0x000fe20008000f00 */
[----:B--2---:R-:W1:Y:S02]  /*1aa0*/  F2F.F64.F32 R8, R2 ;  /* 0x0000000200087310 */ /* 0x004e640000201800 */
[----:B-1-3--:R0:W-:Y:S04]  /*1ab0*/  STL.64 [R1+0x18], R8 ;  /* 0x0000180801007387 */ /* 0x00a1e80000100a00 */
[----:B------:R-:W-:-:S07]  /*1ac0*/  LEPC R20, `(.L_x_19) ;  /* 0x000000001014794e */ /* 0x000fce0000000000 */
[----:B0-----:R-:W-:Y:S05]  /*1ad0*/  CALL.ABS.NOINC R10 ;  /* 0x000000000a007343 */ /* 0x001fea0003c00000 */
.L_x_19:
[----:B------:R-:W-:Y:S05]  /*1ae0*/  EXIT ;  /* 0x000000000000794d */ /* 0x000fea0003800000 */
.L_x_20:
[----:B------:R-:W-:-:S00]  /*1af0*/  BRA `(.L_x_20) ;  /* 0xfffffffc00fc7947 */ /* 0x000fc0000383ffff */
[----:B------:R-:W-:-:S00]  /*1b00*/  NOP ;  /* 0x0000000000007918 */ /* 0x000fc00000000000 */
[----:B------:R-:W-:-:S00]  /*1b10*/  NOP ;  /* 0x0000000000007918 */ /* 0x000fc00000000000 */
[----:B------:R-:W-:-:S00]  /*1b20*/  NOP ;  /* 0x0000000000007918 */ /* 0x000fc00000000000 */
[----:B------:R-:W-:-:S00]  /*1b30*/  NOP ;  /* 0x0000000000007918 */ /* 0x000fc00000000000 */
[----:B------:R-:W-:-:S00]  /*1b40*/  NOP ;  /* 0x0000000000007918 */ /* 0x000fc00000000000 */
[----:B------:R-:W-:-:S00]  /*1b50*/  NOP ;  /* 0x0000000000007918 */ /* 0x000fc00000000000 */
[----:B------:R-:W-:-:S00]  /*1b60*/  NOP ;  /* 0x0000000000007918 */ /* 0x000fc00000000000 */
[----:B------:R-:W-:-:S00]  /*1b70*/  NOP ;  /* 0x0000000000007918 */ /* 0x000fc00000000000 */
.L_x_26:


//--------------------- .text._Z15MatrixMulKerneliiiPfS_S_ --------------------------
	.section	.text._Z15MatrixMulKerneliiiPfS_S_,"ax",@progbits
	.align	128
        .global         _Z15MatrixMulKerneliiiPfS_S_
        .type           _Z15MatrixMulKerneliiiPfS_S_,@function
        .size           _Z15MatrixMulKerneliiiPfS_S_,(.L_x_27 - _Z15MatrixMulKerneliiiPfS_S_)
        .other          _Z15MatrixMulKerneliiiPfS_S_,@"STO_CUDA_ENTRY STV_DEFAULT"
_Z15MatrixMulKerneliiiPfS_S_:
.text._Z15MatrixMulKerneliiiPfS_S_:
[----:B------:R-:W-:Y:S01]  /*0000*/  LDC R1, c[0x0][0x37c] ;  /* 0x0000df00ff017b82 */ /* 0x000fe20000000800 */
[----:B------:R-:W0:Y:S07]  /*0010*/  S2R R5, SR_TID.X ;  /* 0x0000000000057919 */ /* 0x000e2e0000002100 */
[----:B------:R-:W1:Y:S01]  /*0020*/  LDC R16, c[0x0][0x364] ;  /* 0x0000d900ff107b82 */ /* 0x000e620000000800 */
[----:B------:R-:W2:Y:S01]  /*0030*/  LDCU UR6, c[0x0][0x380] ;  /* 0x00007000ff0677ac */ /* 0x000ea20008000800 */
[----:B------:R-:W1:Y:S06]  /*0040*/  S2R R3, SR_TID.Y ;  /* 0x0000000000037919 */ /* 0x000e6c0000002200 */
[----:B------:R-:W0:Y:S08]  /*0050*/  S2UR UR5, SR_CTAID.X ;  /* 0x00000000000579c3 */ /* 0x000e300000002500 */
[----:B------:R-:W0:Y:S08]  /*0060*/  LDC R0, c[0x0][0x360] ;  /* 0x0000d800ff007b82 */ /* 0x000e300000000800 */
[----:B------:R-:W1:Y:S08]  /*0070*/  S2UR UR4, SR_CTAID.Y ;  /* 0x00000000000479c3 */ /* 0x000e700000002600 */
[----:B------:R-:W3:Y:S01]  /*0080*/  LDC R17, c[0x0][0x388] ;  /* 0x0000e200ff117b82 */ /* 0x000ee20000000800 */
[----:B0-----:R-:W-:-:S02]  /*0090*/  IMAD R0, R0, UR5, R5 ;  /* 0x0000000500007c24 */ /* 0x001fc4000f8e0205 */
[----:B-1----:R-:W-:-:S03]  /*00a0*/  IMAD R16, R16, UR4, R3 ;  /* 0x0000000410107c24 */ /* 0x002fc6000f8e0203 */
[----:B---3--:R-:W-:-:S04]  /*00b0*/  ISETP.GE.AND P0, PT, R0, R17, PT ;  /* 0x000000110000720c */ /* 0x008fc80003f06270 */
[----:B--2---:R-:W-:-:S13]  /*00c0*/  ISETP.GE.OR P0, PT, R16, UR6, P0 ;  /* 0x0000000610007c0c */ /* 0x004fda0008706670 */
[----:B------:R-:W-:Y:S05]  /*00d0*/  @P0 EXIT ;  /* 0x000000000000094d */ /* 0x000fea0003800000 */
[----:B------:R-:W0:Y:S01]  /*00e0*/  LDC R19, c[0x0][0x384] ;  /* 0x0000e100ff137b82 */ /* 0x000e220000000800 */
[----:B------:R-:W1:Y:S01]  /*00f0*/  LDCU.64 UR4, c[0x0][0x358] ;  /* 0x00006b00ff0477ac */ /* 0x000e620008000a00 */
[----:B------:R-:W-:Y:S01]  /*0100*/  HFMA2 R24, -RZ, RZ, 0, 0 ;  /* 0x00000000ff187431 */ /* 0x000fe200000001ff */
[----:B0-----:R-:W-:-:S13]  /*0110*/  ISETP.GE.AND P0, PT, R19, 0x1, PT ;  /* 0x000000011300780c */ /* 0x001fda0003f06270 */
[----:B-1----:R-:W-:Y:S05]  /*0120*/  @!P0 BRA `(.L_x_21) ;  /* 0x0000000400e08947 */ /* 0x002fea0003800000 */
[C---:B------:R-:W-:Y:S01]  /*0130*/  ISETP.GE.U32.AND P1, PT, R19.reuse, 0x8, PT ;  /* 0x000000081300780c */ /* 0x040fe20003f26070 */
[----:B------:R-:W-:Y:S01]  /*0140*/  IMAD R20, R16, R19, RZ ;  /* 0x0000001310147224 */ /* 0x000fe200078e02ff */
[----:B------:R-:W-:Y:S02]  /*0150*/  LOP3.LUT R27, R19, 0x7, RZ, 0xc0, !PT ;  /* 0x00000007131b7812 */ /* 0x000fe400078ec0ff */
[----:B------:R-:W-:Y:S02]  /*0160*/  MOV R24, RZ ;  /* 0x000000ff00187202 */ /* 0x000fe40000000f00 */
[----:B------:R-:W-:Y:S02]  /*0170*/  ISETP.NE.AND P0, PT, R27, RZ, PT ;  /* 0x000000ff1b00720c */ /* 0x000fe40003f05270 */
[----:B------:R-:W-:-:S05]  /*0180*/  MOV R21, RZ ;  /* 0x000000ff00157202 */ /* 0x000fca0000000f00 */
[----:B------:R-:W-:Y:S06]  /*0190*/  @!P1 BRA `(.L_x_22) ;  /* 0x0000000000c49947 */ /* 0x000fec0003800000 */
[----:B------:R-:W0:Y:S01]  /*01a0*/  LDC.64 R2, c[0x0][0x390] ;  /* 0x0000e400ff027b82 */ /* 0x000e220000000a00 */
[----:B------:R-:W-:Y:S02]  /*01b0*/  LOP3.LUT R21, R19, 0x7ffffff8, RZ, 0xc0, !PT ;  /* 0x7ffffff813157812 */ /* 0x000fe400078ec0ff */
[----:B------:R-:W-:Y:S02]  /*01c0*/  MOV R24, RZ ;  /* 0x000000ff00187202 */ /* 0x000fe40000000f00 */
[----:B------:R-:W-:Y:S02]  /*01d0*/  MOV R18, R0 ;  /* 0x0000000000127202 */ /* 0x000fe40000000f00 */
[----:B------:R-:W-:Y:S01]  /*01e0*/  IADD3 R22, PT, PT, -R21, RZ, RZ ;  /* 0x000000ff15167210 */ /* 0x000fe20007ffe1ff */
[----:B0-----:R-:W-:-:S03]  /*01f0*/  IMAD.WIDE.U32 R2, R20, 0x4, R2 ;  /* 0x0000000414027825 */ /* 0x001fc600078e0002 */
[----:B------:R-:W-:-:S04]  /*0200*/  IADD3 R4, P1, PT, R2, 0x10, RZ ;  /* 0x0000001002047810 */ /* 0x000fc80007f3e0ff */
[----:B------:R-:W-:-:S09]  /*0210*/  IADD3.X R5, PT, PT, RZ, R3, RZ, P1, !PT ;  /* 0x00000003ff057210 */ /* 0x000fd20000ffe4ff */
.L_x_23:
[----:B------:R-:W0:Y:S01]  /*0220*/  LDC.64 R14, c[0x0][0x398] ;  /* 0x0000e600ff0e7b82 */ /* 0x000e220000000a00 */
[----:B------:R-:W-:Y:S02]  /*0230*/  MOV R2, R4 ;  /* 0x0000000400027202 */ /* 0x000fe40000000f00 */
[----:B------:R-:W-:-:S05]  /*0240*/  MOV R3, R5 ;  /* 0x0000000500037202 */ /* 0x000fca0000000f00 */
[----:B------:R-:W2:Y:S04]  /*0250*/  LDG.E R25, desc[UR4][R2.64+-0x10] ;  /* 0xfffff00402197981 */ /* 0x000ea8000c1e1900 */
[----:B------:R-:W3:Y:S04]  /*0260*/  LDG.E R23, desc[UR4][R2.64+-0xc] ;  /* 0xfffff40402177981 */ /* 0x000ee8000c1e1900 */
[----:B------:R-:W4:Y:S04]  /*0270*/  LDG.E R29, desc[UR4][R2.64+-0x8] ;  /* 0xfffff804021d7981 */ /* 0x000f28000c1e1900 */
[----:B------:R-:W5:Y:S01]  /*0280*/  LDG.E R28, desc[UR4][R2.64+-0x4] ;  /* 0xfffffc04021c7981 */ /* 0x000f62000c1e1900 */
[----:B0-----:R-:W-:-:S05]  /*0290*/  IMAD.WIDE R14, R18, 0x4, R14 ;  /* 0x00000004120e7825 */ /* 0x001fca00078e020e */
[----:B------:R0:W2:Y:S01]  /*02a0*/  LDG.E R26, desc[UR4][R14.64] ;  /* 0x000000040e1a7981 */ /* 0x0000a2000c1e1900 */
[----:B------:R-:W-:-:S04]  /*02b0*/  IMAD.WIDE R12, R17, 0x4, R14 ;  /* 0x00000004110c7825 */ /* 0x000fc800078e020e */
[C---:B------:R-:W-:Y:S02]  /*02c0*/  IMAD.WIDE R4, R17.reuse, 0x4, R12 ;  /* 0x0000000411047825 */ /* 0x040fe400078e020c */
[----:B------:R-:W3:Y:S02]  /*02d0*/  LDG.E R12, desc[UR4][R12.64] ;  /* 0x000000040c0c7981 */ /* 0x000ee4000c1e1900 */
[C---:B------:R-:W-:Y:S02]  /*02e0*/  IMAD.WIDE R8, R17.reuse, 0x4, R4 ;  /* 0x0000000411087825 */ /* 0x040fe400078e0204 */
[----:B------:R-:W4:Y:S02]  /*02f0*/  LDG.E R4, desc[UR4][R4.64] ;  /* 0x0000000404047981 */ /* 0x000f24000c1e1900 */
[C---:B------:R-:W-:Y:S02]  /*0300*/  IMAD.WIDE R6, R17.reuse, 0x4, R8 ;  /* 0x0000000411067825 */ /* 0x040fe400078e0208 */
[----:B------:R-:W5:Y:S02]  /*0310*/  LDG.E R8, desc[UR4][R8.64] ;  /* 0x0000000408087981 */ /* 0x000f64000c1e1900 */
[----:B------:R-:W-:-:S02]  /*0320*/  IMAD.WIDE R10, R17, 0x4, R6 ;  /* 0x00000004110a7825 */ /* 0x000fc400078e0206 */
[----:B------:R-:W5:Y:S04]  /*0330*/  LDG.E R5, desc[UR4][R2.64] ;  /* 0x0000000402057981 */ /* 0x000f68000c1e1900 */
[----:B------:R-:W5:Y:S01]  /*0340*/  LDG.E R6, desc[UR4][R6.64] ;  /* 0x0000000406067981 */ /* 0x000f62000c1e1900 */
[----:B0-----:R-:W-:-:S03]  /*0350*/  IMAD.WIDE R14, R17, 0x4, R10 ;  /* 0x00000004110e7825 */ /* 0x001fc600078e020a */
[----:B------:R-:W5:Y:S04]  /*0360*/  LDG.E R10, desc[UR4][R10.64] ;  /* 0x000000040a0a7981 */ /* 0x000f68000c1e1900 */
[----:B------:R-:W5:Y:S04]  /*0370*/  LDG.E R13, desc[UR4][R14.64] ;  /* 0x000000040e0d7981 */ /* 0x000f68000c1e1900 */
[----:B------:R-:W5:Y:S04]  /*0380*/  LDG.E R7, desc[UR4][R2.64+0x4] ;  /* 0x0000040402077981 */ /* 0x000f68000c1e1900 */
[----:B------:R-:W5:Y:S01]  /*0390*/  LDG.E R9, desc[UR4][R2.64+0xc] ;  /* 0x00000c0402097981 */ /* 0x000f62000c1e1900 */
[----:B--2---:R-:W-:Y:S01]  /*03a0*/  FFMA R26, R25, R26, R24 ;  /* 0x0000001a191a7223 */ /* 0x004fe20000000018 */
[----:B------:R-:W-:-:S02]  /*03b0*/  IMAD.WIDE R24, R17, 0x4, R14 ;  /* 0x0000000411187825 */ /* 0x000fc400078e020e */
[----:B------:R-:W2:Y:S04]  /*03c0*/  LDG.E R14, desc[UR4][R2.64+0x8] ;  /* 0x00000804020e7981 */ /* 0x000ea8000c1e1900 */
[----:B------:R-:W2:Y:S01]  /*03d0*/  LDG.E R24, desc[UR4][R24.64] ;  /* 0x0000000418187981 */ /* 0x000ea2000c1e1900 */
[----:B---3--:R-:W-:Y:S01]  /*03e0*/  FFMA R12, R23, R12, R26 ;  /* 0x0000000c170c7223 */ /* 0x008fe2000000001a */
[----:B------:R-:W-:-:S03]  /*03f0*/  IADD3 R22, PT, PT, R22, 0x8, RZ ;  /* 0x0000000816167810 */ /* 0x000fc60007ffe0ff */
[----:B----4-:R-:W-:Y:S01]  /*0400*/  FFMA R29, R29, R4, R12 ;  /* 0x000000041d1d7223 */ /* 0x010fe2000000000c */
[----:B------:R-:W-:-:S03]  /*0410*/  ISETP.NE.AND P1, PT, R22, RZ, PT ;  /* 0x000000ff1600720c */ /* 0x000fc60003f25270 */
[----:B-----5:R-:W-:Y:S01]  /*0420*/  FFMA R8, R28, R8, R29 ;  /* 0x000000081c087223 */ /* 0x020fe2000000001d */
[----:B------:R-:W-:-:S03]  /*0430*/  IADD3 R4, P2, PT, R2, 0x20, RZ ;  /* 0x0000002002047810 */ /* 0x000fc60007f5e0ff */
[----:B------:R-:W-:Y:S01]  /*0440*/  FFMA R6, R5, R6, R8 ;  /* 0x0000000605067223 */ /* 0x000fe20000000008 */
[----:B------:R-:W-:Y:S02]  /*0450*/  IADD3.X R5, PT, PT, RZ, R3, RZ, P2, !PT ;  /* 0x00000003ff057210 */ /* 0x000fe400017fe4ff */
[----:B------:R-:W-:Y:S01]  /*0460*/  LEA R18, R17, R18, 0x3 ;  /* 0x0000001211127211 */ /* 0x000fe200078e18ff */
[----:B------:R-:W-:-:S04]  /*0470*/  FFMA R7, R7, R10, R6 ;  /* 0x0000000a07077223 */ /* 0x000fc80000000006 */
[----:B--2---:R-:W-:-:S04]  /*0480*/  FFMA R14, R14, R13, R7 ;  /* 0x0000000d0e0e7223 */ /* 0x004fc80000000007 */
[----:B------:R-:W-:Y:S01]  /*0490*/  FFMA R24, R9, R24, R14 ;  /* 0x0000001809187223 */ /* 0x000fe2000000000e */
[----:B------:R-:W-:Y:S06]  /*04a0*/  @P1 BRA `(.L_x_23) ;  /* 0xfffffffc005c1947 */ /* 0x000fec000383ffff */
.L_x_22:
[----:B------:R-:W-:Y:S05]  /*04b0*/  @!P0 BRA `(.L_x_21) ;  /* 0x0000000000fc8947 */ /* 0x000fea0003800000 */
[----:B------:R-:W-:Y:S02]  /*04c0*/  ISETP.GE.U32.AND P1, PT, R27, 0x4, PT ;  /* 0x000000041b00780c */ /* 0x000fe40003f26070 */
[----:B------:R-:W-:-:S04]  /*04d0*/  LOP3.LUT R14, R19, 0x3, RZ, 0xc0, !PT ;  /* 0x00000003130e7812 */ /* 0x000fc800078ec0ff */
[----:B------:R-:W-:-:S07]  /*04e0*/  ISETP.NE.AND P0, PT, R14, RZ, PT ;  /* 0x000000ff0e00720c */ /* 0x000fce0003f05270 */
[----:B------:R-:W-:Y:S06]  /*04f0*/  @!P1 BRA `(.L_x_24) ;  /* 0x00000000006c9947 */ /* 0x000fec0003800000 */
[----:B------:R-:W0:Y:S01]  /*0500*/  LDC.64 R4, c[0x0][0x398] ;  /* 0x0000e600ff047b82 */ /* 0x000e220000000a00 */
[----:B------:R-:W1:Y:S01]  /*0510*/  LDCU.64 UR6, c[0x0][0x390] ;  /* 0x00007200ff0677ac */ /* 0x000e620008000a00 */
[----:B------:R-:W-:Y:S01]  /*0520*/  IMAD R7, R21, R17, R0 ;  /* 0x0000001115077224 */ /* 0x000fe200078e0200 */
[CC--:B------:R-:W-:Y:S02]  /*0530*/  IADD3 R3, PT, PT, R20.reuse, R21.reuse, RZ ;  /* 0x0000001514037210 */ /* 0x0c0fe40007ffe0ff */
[----:B------:R-:W-:-:S03]  /*0540*/  IADD3 R8, P1, PT, R20, R21, RZ ;  /* 0x0000001514087210 */ /* 0x000fc60007f3e0ff */
[----:B------:R-:W2:Y:S01]  /*0550*/  LDC.64 R12, c[0x0][0x390] ;  /* 0x0000e400ff0c7b82 */ /* 0x000ea20000000a00 */
[----:B0-----:R-:W-:-:S04]  /*0560*/  IMAD.WIDE R4, R7, 0x4, R4 ;  /* 0x0000000407047825 */ /* 0x001fc800078e0204 */
[----:B------:R-:W-:Y:S02]  /*0570*/  IMAD.WIDE R6, R17, 0x4, R4 ;  /* 0x0000000411067825 */ /* 0x000fe400078e0204 */
[----:B------:R-:W3:Y:S02]  /*0580*/  LDG.E R4, desc[UR4][R4.64] ;  /* 0x0000000404047981 */ /* 0x000ee4000c1e1900 */
[----:B--2---:R-:W-:Y:S01]  /*0590*/  IMAD.WIDE.U32 R12, R3, 0x4, R12 ;  /* 0x00000004030c7825 */ /* 0x004fe200078e000c */
[----:B------:R-:W-:Y:S02]  /*05a0*/  IADD3.X R3, PT, PT, RZ, RZ, RZ, P1, !PT ;  /* 0x000000ffff037210 */ /* 0x000fe40000ffe4ff */
[----:B-1----:R-:W-:-:S03]  /*05b0*/  LEA R2, P1, R8, UR6, 0x2 ;  /* 0x0000000608027c11 */ /* 0x002fc6000f8210ff */
[----:B------:R-:W3:Y:S01]  /*05c0*/  LDG.E R13, desc[UR4][R12.64] ;  /* 0x000000040c0d7981 */ /* 0x000ee2000c1e1900 */
[----:B------:R-:W-:Y:S01]  /*05d0*/  LEA.HI.X R3, R8, UR7, R3, 0x2, P1 ;  /* 0x0000000708037c11 */ /* 0x000fe200088f1403 */
[C---:B------:R-:W-:Y:S02]  /*05e0*/  IMAD.WIDE R8, R17.reuse, 0x4, R6 ;  /* 0x0000000411087825 */ /* 0x040fe400078e0206 */
[----:B------:R-:W2:Y:S04]  /*05f0*/  LDG.E R6, desc[UR4][R6.64] ;  /* 0x0000000406067981 */ /* 0x000ea8000c1e1900 */
[----:B------:R-:W2:Y:S01]  /*0600*/  LDG.E R15, desc[UR4][R2.64+0x4] ;  /* 0x00000404020f7981 */ /* 0x000ea2000c1e1900 */
[----:B------:R-:W-:-:S03]  /*0610*/  IMAD.WIDE R10, R17, 0x4, R8 ;  /* 0x00000004110a7825 */ /* 0x000fc600078e0208 */
[----:B------:R-:W4:Y:S04]  /*0620*/  LDG.E R22, desc[UR4][R8.64] ;  /* 0x0000000408167981 */ /* 0x000f28000c1e1900 */
[----:B------:R-:W4:Y:S04]  /*0630*/  LDG.E R18, desc[UR4][R2.64+0x8] ;  /* 0x0000080402127981 */ /* 0x000f28000c1e1900 */
[----:B------:R-:W5:Y:S04]  /*0640*/  LDG.E R26, desc[UR4][R2.64+0xc] ;  /* 0x00000c04021a7981 */ /* 0x000f68000c1e1900 */
[----:B------:R-:W5:Y:S01]  /*0650*/  LDG.E R10, desc[UR4][R10.64] ;  /* 0x000000040a0a7981 */ /* 0x000f62000c1e1900 */
[----:B------:R-:W-:Y:S01]  /*0660*/  IADD3 R21, PT, PT, R21, 0x4, RZ ;  /* 0x0000000415157810 */ /* 0x000fe20007ffe0ff */
[----:B---3--:R-:W-:-:S04]  /*0670*/  FFMA R24, R13, R4, R24 ;  /* 0x000000040d187223 */ /* 0x008fc80000000018 */
[----:B--2---:R-:W-:-:S04]  /*0680*/  FFMA R15, R15, R6, R24 ;  /* 0x000000060f0f7223 */ /* 0x004fc80000000018 */
[----:B----4-:R-:W-:-:S04]  /*0690*/  FFMA R15, R18, R22, R15 ;  /* 0x00000016120f7223 */ /* 0x010fc8000000000f */
[----:B-----5:R-:W-:-:S07]  /*06a0*/  FFMA R24, R26, R10, R15 ;  /* 0x0000000a1a187223 */ /* 0x020fce000000000f */
.L_x_24:
[----:B------:R-:W-:Y:S05]  /*06b0*/  @!P0 BRA `(.L_x_21) ;  /* 0x00000000007c8947 */ /* 0x000fea0003800000 */
[----:B------:R-:W-:Y:S01]  /*06c0*/  ISETP.NE.AND P1, PT, R14, 0x1, PT ;  /* 0x000000010e00780c */ /* 0x000fe20003f25270 */
[----:B------:R-:W0:Y:S01]  /*06d0*/  LDC.64 R10, c[0x0][0x390] ;  /* 0x0000e400ff0a7b82 */ /* 0x000e220000000a00 */
[----:B------:R-:W-:-:S04]  /*06e0*/  LOP3.LUT R19, R19, 0x1, RZ, 0xc0, !PT ;  /* 0x0000000113137812 */ /* 0x000fc800078ec0ff */
[----:B------:R-:W-:-:S03]  /*06f0*/  ISETP.NE.U32.AND P0, PT, R19, 0x1, PT ;  /* 0x000000011300780c */ /* 0x000fc60003f05070 */
[----:B------:R-:W1:Y:S04]  /*0700*/  LDC.64 R8, c[0x0][0x398] ;  /* 0x0000e600ff087b82 */ /* 0x000e680000000a00 */
[CC--:B------:R-:W-:Y:S02]  /*0710*/  @P1 IADD3 R13, PT, PT, R20.reuse, R21.reuse, RZ ;  /* 0x00000015140d1210 */ /* 0x0c0fe40007ffe0ff */
[----:B------:R-:W-:Y:S02]  /*0720*/  @P1 IADD3 R12, P2, PT, R20, R21, RZ ;  /* 0x00000015140c1210 */ /* 0x000fe40007f5e0ff */
[----:B------:R-:W2:Y:S02]  /*0730*/  @P1 LDC.64 R2, c[0x0][0x390] ;  /* 0x0000e400ff021b82 */ /* 0x000ea40000000a00 */
[----:B------:R-:W-:-:S06]  /*0740*/  @P1 IADD3.X R14, PT, PT, RZ, RZ, RZ, P2, !PT ;  /* 0x000000ffff0e1210 */ /* 0x000fcc00017fe4ff */
[----:B------:R-:W3:Y:S01]  /*0750*/  LDC.64 R4, c[0x0][0x390] ;  /* 0x0000e400ff047b82 */ /* 0x000ee20000000a00 */
[----:B0-----:R-:W-:-:S04]  /*0760*/  @P1 IMAD.WIDE.U32 R10, R13, 0x4, R10 ;  /* 0x000000040d0a1825 */ /* 0x001fc800078e000a */
[C---:B------:R-:W-:Y:S01]  /*0770*/  @P1 IMAD R13, R21.reuse, R17, R0 ;  /* 0x00000011150d1224 */ /* 0x040fe200078e0200 */
[----:B------:R-:W-:Y:S01]  /*0780*/  @P1 IADD3 R21, PT, PT, R21, 0x2, RZ ;  /* 0x0000000215151810 */ /* 0x000fe20007ffe0ff */
[----:B------:R-:W4:Y:S01]  /*0790*/  @P1 LDG.E R11, desc[UR4][R10.64] ;  /* 0x000000040a0b1981 */ /* 0x000f22000c1e1900 */
[----:B------:R-:W0:Y:S01]  /*07a0*/  LDC.64 R6, c[0x0][0x398] ;  /* 0x0000e600ff067b82 */ /* 0x000e220000000a00 */
[----:B-1----:R-:W-:Y:S01]  /*07b0*/  @P1 IMAD.WIDE R8, R13, 0x4, R8 ;  /* 0x000000040d081825 */ /* 0x002fe200078e0208 */
[----:B------:R-:W-:Y:S02]  /*07c0*/  @!P0 IADD3 R15, PT, PT, R20, R21, RZ ;  /* 0x00000015140f8210 */ /* 0x000fe40007ffe0ff */
[----:B--2---:R-:W-:Y:S01]  /*07d0*/  @P1 LEA R2, P2, R12, R2, 0x2 ;  /* 0x000000020c021211 */ /* 0x004fe200078410ff */
[----:B------:R-:W-:-:S03]  /*07e0*/  @!P0 IMAD R21, R21, R17, R0 ;  /* 0x0000001115158224 */ /* 0x000fc600078e0200 */
[----:B------:R-:W-:Y:S01]  /*07f0*/  @P1 LEA.HI.X R3, R12, R3, R14, 0x2, P2 ;  /* 0x000000030c031211 */ /* 0x000fe200010f140e */
[----:B------:R-:W-:Y:S01]  /*0800*/  @P1 IMAD.WIDE R12, R17, 0x4, R8 ;  /* 0x00000004110c1825 */ /* 0x000fe200078e0208 */
[----:B------:R-:W4:Y:S03]  /*0810*/  @P1 LDG.E R14, desc[UR4][R8.64] ;  /* 0x00000004080e1981 */ /* 0x000f26000c1e1900 */
[----:B---3--:R-:W-:Y:S01]  /*0820*/  @!P0 IMAD.WIDE.U32 R4, R15, 0x4, R4 ;  /* 0x000000040f048825 */ /* 0x008fe200078e0004 */
[----:B------:R-:W2:Y:S04]  /*0830*/  @P1 LDG.E R2, desc[UR4][R2.64+0x4] ;  /* 0x0000040402021981 */ /* 0x000ea8000c1e1900 */
[----:B------:R-:W2:Y:S01]  /*0840*/  @P1 LDG.E R12, desc[UR4][R12.64] ;  /* 0x000000040c0c1981 */ /* 0x000ea2000c1e1900 */
[----:B0-----:R-:W-:-:S03]  /*0850*/  @!P0 IMAD.WIDE R6, R21, 0x4, R6 ;  /* 0x0000000415068825 */ /* 0x001fc600078e0206 */
[----:B------:R-:W3:Y:S04]  /*0860*/  @!P0 LDG.E R5, desc[UR4][R4.64] ;  /* 0x0000000404058981 */ /* 0x000ee8000c1e1900 */
[----:B------:R-:W3:Y:S01]  /*0870*/  @!P0 LDG.E R6, desc[UR4][R6.64] ;  /* 0x0000000406068981 */ /* 0x000ee2000c1e1900 */
[----:B----4-:R-:W-:-:S04]  /*0880*/  @P1 FFMA R11, R11, R14, R24 ;  /* 0x0000000e0b0b1223 */ /* 0x010fc80000000018 */
[----:B--2---:R-:W-:-:S04]  /*0890*/  @P1 FFMA R24, R2, R12, R11 ;  /* 0x0000000c02181223 */ /* 0x004fc8000000000b */
[----:B---3--:R-:W-:-:S07]  /*08a0*/  @!P0 FFMA R24, R5, R6, R24 ;  /* 0x0000000605188223 */ /* 0x008fce0000000018 */
.L_x_21:
[----:B------:R-:W0:Y:S01]  /*08b0*/  LDC.64 R2, c[0x0][0x3a0] ;  /* 0x0000e800ff027b82 */ /* 0x000e220000000a00 */
[----:B------:R-:W-:-:S04]  /*08c0*/  IMAD R17, R16, R17, R0 ;  /* 0x0000001110117224 */ /* 0x000fc800078e0200 */
[----:B0-----:R-:W-:-:S05]  /*08d0*/  IMAD.WIDE R2, R17, 0x4, R2 ;  /* 0x0000000411027825 */ /* 0x001fca00078e0202 */
[----:B------:R-:W-:Y:S01]  /*08e0*/  STG.E desc[UR4][R2.64], R24 ;  /* 0x0000001802007986 */ /* 0x000fe2000c101904 */
[----:B------:R-:W-:Y:S05]  /*08f0*/  EXIT ;  /* 0x000000000000794d */ /* 0x000fea0003800000 */
.L_x_25:
        /* <DEDUP_REMOVED lines=16> */
.L_x_27:


//--------------------- .nv.global.init           --------------------------
	.section	.nv.global.init,"aw",@progbits
.nv.global.init:
	.type		$str$5,@object
	.size		$str$5,($str$1 - $str$5)
$str$5:
        /*0000*/ 	.byte	0x34, 0x2e, 0x20, 0x42, 0x6c, 0x6f, 0x63, 0x6b, 0x20, 0x28, 0x25, 0x64, 0x2c, 0x20, 0x25, 0x64
        /*0010*/ 	.byte	0x29, 0x2c, 0x20, 0x54, 0x68, 0x72, 0x65, 0x61, 0x64, 0x20, 0x28, 0x25, 0x64, 0x2c, 0x20, 0x25
        /*0020*/ 	.byte	0x64, 0x29, 0x3a, 0x43, 0x6f, 0x6d, 0x70, 0x75, 0x74, 0x65, 0x64, 0x20, 0x43, 0x5b, 0x25, 0x64
        /*0030*/ 	.byte	0x5d, 0x5b, 0x25, 0x64, 0x5d, 0x20, 0x3d, 0x20, 0x25, 0x2e, 0x34, 0x66, 0x2e, 0x0a, 0x00
	.type		$str$1,@object
	.size		$str$1,($str$3 - $str$1)
$str$1:
        /*003f*/ 	.byte	0x31, 0x2e, 0x20, 0x42, 0x6c, 0x6f, 0x63, 0x6b, 0x20, 0x28, 0x25, 0x64, 0x2c, 0x20, 0x25, 0x64
        /*004f*/ 	.byte	0x29, 0x2c, 0x20, 0x54, 0x68, 0x72, 0x65, 0x61, 0x64, 0x20, 0x28, 0x25, 0x64, 0x2c, 0x20, 0x25
        /*005f*/ 	.byte	0x64, 0x29, 0x3a, 0x20, 0x4c, 0x6f, 0x61, 0x64, 0x65, 0x64, 0x20, 0x41, 0x5f, 0x74, 0x69, 0x6c
        /*006f*/ 	.byte	0x65, 0x20, 0x30, 0x2c, 0x20, 0x69, 0x3a, 0x6a, 0x28, 0x25, 0x64, 0x2c, 0x20, 0x25, 0x64, 0x29
        /*007f*/ 	.byte	0x2e, 0x0a, 0x00
	.type		$str$3,@object
	.size		$str$3,($str$4 - $str$3)
$str$3:
        /*0082*/ 	.byte	0x32, 0x2e, 0x20, 0x42, 0x6c, 0x6f, 0x63, 0x6b, 0x20, 0x28, 0x25, 0x64, 0x2c, 0x20, 0x25, 0x64
        /*0092*/ 	.byte	0x29, 0x2c, 0x20, 0x54, 0x68, 0x72, 0x65, 0x61, 0x64, 0x20, 0x28, 0x25, 0x64, 0x2c, 0x20, 0x25
        /*00a2*/ 	.byte	0x64, 0x29, 0x3a, 0x20, 0x4c, 0x6f, 0x61, 0x64, 0x65, 0x64, 0x20, 0x42, 0x5f, 0x74, 0x69, 0x6c
        /*00b2*/ 	.byte	0x65, 0x20, 0x30, 0x2c, 0x20, 0x69, 0x3a, 0x6a, 0x28, 0x25, 0x64, 0x2c, 0x20, 0x25, 0x64, 0x29
        /*00c2*/ 	.byte	0x2e, 0x2e, 0x0a, 0x00
	.type		$str$4,@object
	.size		$str$4,($str - $str$4)
$str$4:
        /*00c6*/ 	.byte	0x33, 0x2e, 0x20, 0x42, 0x6c, 0x6f, 0x63, 0x6b, 0x20, 0x28, 0x25, 0x64, 0x2c, 0x20, 0x25, 0x64
        /*00d6*/ 	.byte	0x29, 0x2c, 0x20, 0x54, 0x68, 0x72, 0x65, 0x61, 0x64, 0x20, 0x28, 0x25, 0x64, 0x2c, 0x20, 0x25
        /*00e6*/ 	.byte	0x64, 0x29, 0x3a, 0x20, 0x61, 0x63, 0x63, 0x75, 0x20, 0x2b, 0x3d, 0x20, 0x41, 0x5f, 0x74, 0x69
        /*00f6*/ 	.byte	0x6c, 0x65, 0x5b, 0x25, 0x64, 0x5d, 0x5b, 0x25, 0x64, 0x5d, 0x20, 0x28, 0x25, 0x2e, 0x32, 0x66
        /*0106*/ 	.byte	0x29, 0x20, 0x2a, 0x20, 0x42, 0x5f, 0x74, 0x69, 0x6c, 0x65, 0x5b, 0x25, 0x64, 0x5d, 0x5b, 0x25
        /*0116*/ 	.byte	0x64, 0x5d, 0x20, 0x28, 0x25, 0x2e, 0x32, 0x66, 0x29, 0x20, 0x3d, 0x20, 0x25, 0x2e, 0x34, 0x66
        /*0126*/ 	.byte	0x0a, 0x00
	.type		$str,@object
	.size		$str,($str$2 - $str)
$str:
        /*0128*/ 	.byte	0x31, 0x2e, 0x20, 0x42, 0x6c, 0x6f, 0x63, 0x6b, 0x20, 0x28, 0x25, 0x64, 0x2c, 0x20, 0x25, 0x64
        /*0138*/ 	.byte	0x29, 0x2c, 0x20, 0x54, 0x68, 0x72, 0x65, 0x61, 0x64, 0x20, 0x28, 0x25, 0x64, 0x2c, 0x20, 0x25
        /*0148*/ 	.byte	0x64, 0x29, 0x3a, 0x20, 0x74, 0x69, 0x6c, 0x65, 0x49, 0x64, 0x78, 0x20, 0x28, 0x25, 0x64, 0x29
        /*0158*/ 	.byte	0x4c, 0x6f, 0x61, 0x64, 0x65, 0x64, 0x20, 0x41, 0x5b, 0x25, 0x64, 0x5d, 0x28, 0x25, 0x2e, 0x32
        /*0168*/ 	.byte	0x66, 0x29, 0x20, 0x74, 0x6f, 0x20, 0x41, 0x5f, 0x74, 0x69, 0x6c, 0x65, 0x5b, 0x25, 0x64, 0x5d
        /*0178*/ 	.byte	0x5b, 0x25, 0x64, 0x5d, 0x20, 0x3d, 0x20, 0x25, 0x2e, 0x32, 0x66, 0x20, 0x74, 0x6f, 0x20, 0x73
        /*0188*/ 	.byte	0x68, 0x61, 0x72, 0x65, 0x64, 0x20, 0x6d, 0x65, 0x6d, 0x0a, 0x00
	.type		$str$2,@object
	.size		$str$2,(.L_2 - $str$2)
$str$2:
        /*0193*/ 	.byte	0x32, 0x2e, 0x20, 0x42, 0x6c, 0x6f, 0x63, 0x6b, 0x20, 0x28, 0x25, 0x64, 0x2c, 0x20, 0x25, 0x64
        /*01a3*/ 	.byte	0x29, 0x2c, 0x20, 0x54, 0x68, 0x72, 0x65, 0x61, 0x64, 0x20, 0x28, 0x25, 0x64, 0x2c, 0x20, 0x25
        /*01b3*/ 	.byte	0x64, 0x29, 0x3a, 0x20, 0x74, 0x69, 0x6c, 0x65, 0x49, 0x64, 0x78, 0x20, 0x28, 0x25, 0x64, 0x29
        /*01c3*/ 	.byte	0x20, 0x4c, 0x6f, 0x61, 0x64, 0x65, 0x64, 0x20, 0x42, 0x5b, 0x25, 0x64, 0x5d, 0x28, 0x25, 0x2e
        /*01d3*/ 	.byte	0x32, 0x66, 0x29, 0x20, 0x74, 0x6f, 0x20, 0x42, 0x5f, 0x74, 0x69, 0x6c, 0x65, 0x5b, 0x25, 0x64
        /*01e3*/ 	.byte	0x5d, 0x5b, 0x25, 0x64, 0x5d, 0x20, 0x3d, 0x20, 0x25, 0x2e, 0x32, 0x66, 0x20, 0x74, 0x6f, 0x20
        /*01f3*/ 	.byte	0x73, 0x68, 0x61, 0x72, 0x65, 0x64, 0x20, 0x6d, 0x65, 0x6d, 0x0a, 0x00
.L_2:


//--------------------- .nv.shared._Z26MatrixMulKernel_Tiling_GPTiiiPfS_S_ --------------------------
	.section	.nv.shared._Z26MatrixMulKernel_Tiling_GPTiiiPfS_S_,"aw",@nobits
	.sectionflags	@""
	.align	4
.nv.shared._Z26MatrixMulKernel_Tiling_GPTiiiPfS_S_:
	.zero		1056


//--------------------- .nv.shared.reserved.0     --------------------------
	.section	.nv.shared.reserved.0,"aw",@nobits
	.weak		__nv_reservedSMEM_offset_0_alias
	.size		__nv_reservedSMEM_offset_0_alias, 0, 64
	.other		__nv_reservedSMEM_offset_0_alias,@"STO_CUDA_RESERVED_SHARED STV_DEFAULT"
__nv_reservedSMEM_offset_0_alias:
	.zero		0
	.zero		64


//--------------------- .nv.constant0._Z26MatrixMulKernel_Tiling_GPTiiiPfS_S_ --------------------------
	.section	.nv.constant0._Z26MatrixMulKernel_Tiling_GPTiiiPfS_S_,"a",@progbits
	.sectionflags	@""
	.align	4
.nv.constant0._Z26MatrixMulKernel_Tiling_GPTiiiPfS_S_:
	.zero		936


//--------------------- .nv.constant0._Z15MatrixMulKerneliiiPfS_S_ --------------------------
	.section	.nv.constant0._Z15MatrixMulKerneliiiPfS_S_,"a",@progbits
	.sectionflags	@""
	.align	4
.nv.constant0._Z15MatrixMulKerneliiiPfS_S_:
	.zero		936


//--------------------- SYMBOLS --------------------------

	.type		.nv.reservedSmem.offset0,@object
	.size		.nv.reservedSmem.offset0,0x4
	.type		.nv.reservedSmem.cap,@object
	.size		.nv.reservedSmem.cap,0x4
	.type		vprintf,@function
